//
// Generated by NVIDIA NVVM Compiler
//
// Compiler Build ID: CL-36424714
// Cuda compilation tools, release 13.0, V13.0.88
// Based on NVVM 20.0.0
//

.version 9.0
.target sm_100
.address_size 64

	// .globl	_Z4sortILi512ELi8ELN3cub18CUB_300001_SM_100018BlockLoadAlgorithmE3ELNS1_19BlockStoreAlgorithmE3EdEvPKT3_PS4_
// _ZZ4sortILi512ELi8ELN3cub18CUB_300001_SM_100018BlockLoadAlgorithmE3ELNS1_19BlockStoreAlgorithmE3EdEvPKT3_PS4_E11tmp_storage has been demoted
// _ZZ4sortILi256ELi16ELN3cub18CUB_300001_SM_100018BlockLoadAlgorithmE0ELNS1_19BlockStoreAlgorithmE0EdEvPKT3_PS4_E11tmp_storage has been demoted
.global .align 1 .b8 _ZN30_INTERNAL_fb923152_4_k_cu_main4cuda3std3__45__cpo5beginE[1];
.global .align 1 .b8 _ZN30_INTERNAL_fb923152_4_k_cu_main4cuda3std3__45__cpo3endE[1];
.global .align 1 .b8 _ZN30_INTERNAL_fb923152_4_k_cu_main4cuda3std3__45__cpo6cbeginE[1];
.global .align 1 .b8 _ZN30_INTERNAL_fb923152_4_k_cu_main4cuda3std3__45__cpo4cendE[1];
.global .align 1 .b8 _ZN30_INTERNAL_fb923152_4_k_cu_main4cuda3std3__45__cpo6rbeginE[1];
.global .align 1 .b8 _ZN30_INTERNAL_fb923152_4_k_cu_main4cuda3std3__45__cpo4rendE[1];
.global .align 1 .b8 _ZN30_INTERNAL_fb923152_4_k_cu_main4cuda3std3__45__cpo7crbeginE[1];
.global .align 1 .b8 _ZN30_INTERNAL_fb923152_4_k_cu_main4cuda3std3__45__cpo5crendE[1];
.global .align 1 .b8 _ZN30_INTERNAL_fb923152_4_k_cu_main4cuda3std3__432_GLOBAL__N__fb923152_4_k_cu_main6ignoreE[1];
.global .align 1 .b8 _ZN30_INTERNAL_fb923152_4_k_cu_main4cuda3std3__419piecewise_constructE[1];
.global .align 1 .b8 _ZN30_INTERNAL_fb923152_4_k_cu_main4cuda3std3__48in_placeE[1];
.global .align 1 .b8 _ZN30_INTERNAL_fb923152_4_k_cu_main4cuda3std3__420unreachable_sentinelE[1];
.global .align 1 .b8 _ZN30_INTERNAL_fb923152_4_k_cu_main4cuda3std3__47nulloptE[1];
.global .align 1 .b8 _ZN30_INTERNAL_fb923152_4_k_cu_main4cuda3std3__48unexpectE[1];
.global .align 1 .b8 _ZN30_INTERNAL_fb923152_4_k_cu_main4cuda3std6ranges3__45__cpo4swapE[1];
.global .align 1 .b8 _ZN30_INTERNAL_fb923152_4_k_cu_main4cuda3std6ranges3__45__cpo9iter_moveE[1];
.global .align 1 .b8 _ZN30_INTERNAL_fb923152_4_k_cu_main4cuda3std6ranges3__45__cpo5beginE[1];
.global .align 1 .b8 _ZN30_INTERNAL_fb923152_4_k_cu_main4cuda3std6ranges3__45__cpo3endE[1];
.global .align 1 .b8 _ZN30_INTERNAL_fb923152_4_k_cu_main4cuda3std6ranges3__45__cpo6cbeginE[1];
.global .align 1 .b8 _ZN30_INTERNAL_fb923152_4_k_cu_main4cuda3std6ranges3__45__cpo4cendE[1];
.global .align 1 .b8 _ZN30_INTERNAL_fb923152_4_k_cu_main4cuda3std6ranges3__45__cpo7advanceE[1];
.global .align 1 .b8 _ZN30_INTERNAL_fb923152_4_k_cu_main4cuda3std6ranges3__45__cpo9iter_swapE[1];
.global .align 1 .b8 _ZN30_INTERNAL_fb923152_4_k_cu_main4cuda3std6ranges3__45__cpo4nextE[1];
.global .align 1 .b8 _ZN30_INTERNAL_fb923152_4_k_cu_main4cuda3std6ranges3__45__cpo4prevE[1];
.global .align 1 .b8 _ZN30_INTERNAL_fb923152_4_k_cu_main4cuda3std6ranges3__45__cpo4dataE[1];
.global .align 1 .b8 _ZN30_INTERNAL_fb923152_4_k_cu_main4cuda3std6ranges3__45__cpo5cdataE[1];
.global .align 1 .b8 _ZN30_INTERNAL_fb923152_4_k_cu_main4cuda3std6ranges3__45__cpo4sizeE[1];
.global .align 1 .b8 _ZN30_INTERNAL_fb923152_4_k_cu_main4cuda3std6ranges3__45__cpo5ssizeE[1];
.global .align 1 .b8 _ZN30_INTERNAL_fb923152_4_k_cu_main4cuda3std6ranges3__45__cpo8distanceE[1];
.global .align 1 .b8 _ZN30_INTERNAL_fb923152_4_k_cu_main6thrust24THRUST_300001_SM_1000_NS6system6detail10sequential3seqE[1];
.global .align 1 .b8 _ZN30_INTERNAL_fb923152_4_k_cu_main6thrust24THRUST_300001_SM_1000_NS12placeholders2_1E[1];
.global .align 1 .b8 _ZN30_INTERNAL_fb923152_4_k_cu_main6thrust24THRUST_300001_SM_1000_NS12placeholders2_2E[1];
.global .align 1 .b8 _ZN30_INTERNAL_fb923152_4_k_cu_main6thrust24THRUST_300001_SM_1000_NS12placeholders2_3E[1];
.global .align 1 .b8 _ZN30_INTERNAL_fb923152_4_k_cu_main6thrust24THRUST_300001_SM_1000_NS12placeholders2_4E[1];
.global .align 1 .b8 _ZN30_INTERNAL_fb923152_4_k_cu_main6thrust24THRUST_300001_SM_1000_NS12placeholders2_5E[1];
.global .align 1 .b8 _ZN30_INTERNAL_fb923152_4_k_cu_main6thrust24THRUST_300001_SM_1000_NS12placeholders2_6E[1];
.global .align 1 .b8 _ZN30_INTERNAL_fb923152_4_k_cu_main6thrust24THRUST_300001_SM_1000_NS12placeholders2_7E[1];
.global .align 1 .b8 _ZN30_INTERNAL_fb923152_4_k_cu_main6thrust24THRUST_300001_SM_1000_NS12placeholders2_8E[1];
.global .align 1 .b8 _ZN30_INTERNAL_fb923152_4_k_cu_main6thrust24THRUST_300001_SM_1000_NS12placeholders2_9E[1];
.global .align 1 .b8 _ZN30_INTERNAL_fb923152_4_k_cu_main6thrust24THRUST_300001_SM_1000_NS12placeholders3_10E[1];

.visible .entry _Z4sortILi512ELi8ELN3cub18CUB_300001_SM_100018BlockLoadAlgorithmE3ELNS1_19BlockStoreAlgorithmE3EdEvPKT3_PS4_(
	.param .u64 .ptr .align 1 _Z4sortILi512ELi8ELN3cub18CUB_300001_SM_100018BlockLoadAlgorithmE3ELNS1_19BlockStoreAlgorithmE3EdEvPKT3_PS4__param_0,
	.param .u64 .ptr .align 1 _Z4sortILi512ELi8ELN3cub18CUB_300001_SM_100018BlockLoadAlgorithmE3ELNS1_19BlockStoreAlgorithmE3EdEvPKT3_PS4__param_1
)
{
	.reg .pred 	%p<46>;
	.reg .b16 	%rs<17>;
	.reg .b32 	%r<358>;
	.reg .b64 	%rd<95>;
	.reg .b64 	%fd<17>;
	// demoted variable
	.shared .align 16 .b8 _ZZ4sortILi512ELi8ELN3cub18CUB_300001_SM_100018BlockLoadAlgorithmE3ELNS1_19BlockStoreAlgorithmE3EdEvPKT3_PS4_E11tmp_storage[33808];
	ld.param.u64 	%rd31, [_Z4sortILi512ELi8ELN3cub18CUB_300001_SM_100018BlockLoadAlgorithmE3ELNS1_19BlockStoreAlgorithmE3EdEvPKT3_PS4__param_0];
	mov.u32 	%r45, %ctaid.x;
	shl.b32 	%r46, %r45, 12;
	mov.u32 	%r1, %tid.x;
	cvta.to.global.u64 	%rd32, %rd31;
	or.b32  	%r2, %r1, %r46;
	mul.wide.u32 	%rd33, %r2, 8;
	add.s64 	%rd34, %rd32, %rd33;
	ld.global.f64 	%fd1, [%rd34];
	add.s32 	%r47, %r1, 512;
	ld.global.f64 	%fd2, [%rd34+4096];
	or.b32  	%r48, %r1, 1024;
	ld.global.f64 	%fd3, [%rd34+8192];
	add.s32 	%r49, %r1, 1536;
	ld.global.f64 	%fd4, [%rd34+12288];
	or.b32  	%r50, %r1, 2048;
	ld.global.f64 	%fd5, [%rd34+16384];
	add.s32 	%r51, %r1, 2560;
	ld.global.f64 	%fd6, [%rd34+20480];
	or.b32  	%r52, %r1, 3072;
	ld.global.f64 	%fd7, [%rd34+24576];
	add.s32 	%r53, %r1, 3584;
	ld.global.f64 	%fd8, [%rd34+28672];
	// begin inline asm
	mov.u32 %r40, %laneid;
	// end inline asm
	shr.u32 	%r54, %r1, 5;
	add.s32 	%r55, %r54, %r1;
	shl.b32 	%r56, %r55, 3;
	mov.u32 	%r57, _ZZ4sortILi512ELi8ELN3cub18CUB_300001_SM_100018BlockLoadAlgorithmE3ELNS1_19BlockStoreAlgorithmE3EdEvPKT3_PS4_E11tmp_storage;
	add.s32 	%r58, %r57, %r56;
	st.shared.f64 	[%r58], %fd1;
	shr.u32 	%r59, %r47, 5;
	add.s32 	%r60, %r59, %r1;
	shl.b32 	%r61, %r60, 3;
	add.s32 	%r4, %r57, %r61;
	st.shared.f64 	[%r4+4096], %fd2;
	shr.u32 	%r62, %r48, 5;
	add.s32 	%r63, %r62, %r1;
	shl.b32 	%r64, %r63, 3;
	add.s32 	%r65, %r57, %r64;
	st.shared.f64 	[%r65+8192], %fd3;
	shr.u32 	%r66, %r49, 5;
	add.s32 	%r67, %r66, %r1;
	shl.b32 	%r68, %r67, 3;
	add.s32 	%r5, %r57, %r68;
	st.shared.f64 	[%r5+12288], %fd4;
	shr.u32 	%r69, %r50, 5;
	add.s32 	%r70, %r69, %r1;
	shl.b32 	%r71, %r70, 3;
	add.s32 	%r72, %r57, %r71;
	st.shared.f64 	[%r72+16384], %fd5;
	shr.u32 	%r73, %r51, 5;
	add.s32 	%r74, %r73, %r1;
	shl.b32 	%r75, %r74, 3;
	add.s32 	%r76, %r57, %r75;
	st.shared.f64 	[%r76+20480], %fd6;
	shr.u32 	%r77, %r52, 5;
	add.s32 	%r78, %r77, %r1;
	shl.b32 	%r79, %r78, 3;
	add.s32 	%r80, %r57, %r79;
	st.shared.f64 	[%r80+24576], %fd7;
	shr.u32 	%r81, %r53, 5;
	add.s32 	%r82, %r81, %r1;
	shl.b32 	%r83, %r82, 3;
	add.s32 	%r84, %r57, %r83;
	st.shared.f64 	[%r84+28672], %fd8;
	bar.sync 	0;
	shl.b32 	%r85, %r1, 3;
	shr.u32 	%r86, %r1, 2;
	add.s32 	%r87, %r86, %r85;
	shl.b32 	%r88, %r87, 3;
	add.s32 	%r6, %r57, %r88;
	ld.shared.u64 	%rd35, [%r6];
	shr.u32 	%r89, %r85, 5;
	add.s32 	%r90, %r89, %r85;
	shl.b32 	%r91, %r90, 3;
	add.s32 	%r7, %r57, %r91;
	ld.shared.u64 	%rd36, [%r7+8];
	ld.shared.u64 	%rd37, [%r7+16];
	ld.shared.u64 	%rd38, [%r7+24];
	ld.shared.u64 	%rd39, [%r7+32];
	ld.shared.u64 	%rd40, [%r7+40];
	ld.shared.u64 	%rd41, [%r7+48];
	ld.shared.u64 	%rd42, [%r7+56];
	bar.sync 	0;
	setp.gt.s64 	%p1, %rd35, -1;
	selp.b64 	%rd43, -9223372036854775808, -1, %p1;
	xor.b64  	%rd94, %rd43, %rd35;
	setp.gt.s64 	%p2, %rd36, -1;
	selp.b64 	%rd44, -9223372036854775808, -1, %p2;
	xor.b64  	%rd93, %rd44, %rd36;
	setp.gt.s64 	%p3, %rd37, -1;
	selp.b64 	%rd45, -9223372036854775808, -1, %p3;
	xor.b64  	%rd92, %rd45, %rd37;
	setp.gt.s64 	%p4, %rd38, -1;
	selp.b64 	%rd46, -9223372036854775808, -1, %p4;
	xor.b64  	%rd91, %rd46, %rd38;
	setp.gt.s64 	%p5, %rd39, -1;
	selp.b64 	%rd47, -9223372036854775808, -1, %p5;
	xor.b64  	%rd90, %rd47, %rd39;
	setp.gt.s64 	%p6, %rd40, -1;
	selp.b64 	%rd48, -9223372036854775808, -1, %p6;
	xor.b64  	%rd89, %rd48, %rd40;
	setp.gt.s64 	%p7, %rd41, -1;
	selp.b64 	%rd49, -9223372036854775808, -1, %p7;
	xor.b64  	%rd88, %rd49, %rd41;
	setp.gt.s64 	%p8, %rd42, -1;
	selp.b64 	%rd50, -9223372036854775808, -1, %p8;
	xor.b64  	%rd87, %rd50, %rd42;
	mov.b64 	%rd28, 1;
	mov.b32 	%r41, 4;
	// begin inline asm
	shl.b64 %rd27, %rd28, %r41;
	// end inline asm
	add.s64 	%rd30, %rd27, -1;
	mov.b32 	%r356, 0;
	// begin inline asm
	shl.b64 %rd29, %rd30, %r356;
	// end inline asm
$L__BB0_1:
	setp.ne.s32 	%p9, %r40, 31;
	shl.b32 	%r130, %r1, 2;
	mov.u32 	%r131, _ZZ4sortILi512ELi8ELN3cub18CUB_300001_SM_100018BlockLoadAlgorithmE3ELNS1_19BlockStoreAlgorithmE3EdEvPKT3_PS4_E11tmp_storage;
	add.s32 	%r132, %r131, %r130;
	mov.b32 	%r127, 0;
	st.shared.u32 	[%r132], %r127;
	st.shared.u32 	[%r132+2048], %r127;
	st.shared.u32 	[%r132+4096], %r127;
	st.shared.u32 	[%r132+6144], %r127;
	st.shared.u32 	[%r132+8192], %r127;
	st.shared.u32 	[%r132+10240], %r127;
	st.shared.u32 	[%r132+12288], %r127;
	st.shared.u32 	[%r132+14336], %r127;
	st.shared.u32 	[%r132+16384], %r127;
	setp.eq.s64 	%p10, %rd94, 9223372036854775807;
	selp.b64 	%rd52, -9223372036854775808, %rd94, %p10;
	// begin inline asm
	shr.b64 %rd51, %rd52, %r356;
	// end inline asm
	cvt.u32.u64 	%r133, %rd51;
	cvt.u32.u64 	%r134, %rd29;
	and.b32  	%r135, %r134, %r133;
	shl.b32 	%r136, %r135, 11;
	and.b32  	%r137, %r136, 14336;
	add.s32 	%r138, %r132, %r137;
	shr.u32 	%r139, %r135, 2;
	and.b32  	%r140, %r139, 1073741822;
	add.s32 	%r16, %r138, %r140;
	ld.shared.u16 	%rs1, [%r16];
	add.s16 	%rs9, %rs1, 1;
	st.shared.u16 	[%r16], %rs9;
	setp.eq.s64 	%p11, %rd93, 9223372036854775807;
	selp.b64 	%rd54, -9223372036854775808, %rd93, %p11;
	// begin inline asm
	shr.b64 %rd53, %rd54, %r356;
	// end inline asm
	cvt.u32.u64 	%r141, %rd53;
	and.b32  	%r142, %r134, %r141;
	shl.b32 	%r143, %r142, 11;
	and.b32  	%r144, %r143, 14336;
	add.s32 	%r145, %r132, %r144;
	shr.u32 	%r146, %r142, 2;
	and.b32  	%r147, %r146, 1073741822;
	add.s32 	%r17, %r145, %r147;
	ld.shared.u16 	%rs2, [%r17];
	add.s16 	%rs10, %rs2, 1;
	st.shared.u16 	[%r17], %rs10;
	setp.eq.s64 	%p12, %rd92, 9223372036854775807;
	selp.b64 	%rd56, -9223372036854775808, %rd92, %p12;
	// begin inline asm
	shr.b64 %rd55, %rd56, %r356;
	// end inline asm
	cvt.u32.u64 	%r148, %rd55;
	and.b32  	%r149, %r134, %r148;
	shl.b32 	%r150, %r149, 11;
	and.b32  	%r151, %r150, 14336;
	add.s32 	%r152, %r132, %r151;
	shr.u32 	%r153, %r149, 2;
	and.b32  	%r154, %r153, 1073741822;
	add.s32 	%r18, %r152, %r154;
	ld.shared.u16 	%rs3, [%r18];
	add.s16 	%rs11, %rs3, 1;
	st.shared.u16 	[%r18], %rs11;
	setp.eq.s64 	%p13, %rd91, 9223372036854775807;
	selp.b64 	%rd58, -9223372036854775808, %rd91, %p13;
	// begin inline asm
	shr.b64 %rd57, %rd58, %r356;
	// end inline asm
	cvt.u32.u64 	%r155, %rd57;
	and.b32  	%r156, %r134, %r155;
	shl.b32 	%r157, %r156, 11;
	and.b32  	%r158, %r157, 14336;
	add.s32 	%r159, %r132, %r158;
	shr.u32 	%r160, %r156, 2;
	and.b32  	%r161, %r160, 1073741822;
	add.s32 	%r19, %r159, %r161;
	ld.shared.u16 	%rs4, [%r19];
	add.s16 	%rs12, %rs4, 1;
	st.shared.u16 	[%r19], %rs12;
	setp.eq.s64 	%p14, %rd90, 9223372036854775807;
	selp.b64 	%rd60, -9223372036854775808, %rd90, %p14;
	// begin inline asm
	shr.b64 %rd59, %rd60, %r356;
	// end inline asm
	cvt.u32.u64 	%r162, %rd59;
	and.b32  	%r163, %r134, %r162;
	shl.b32 	%r164, %r163, 11;
	and.b32  	%r165, %r164, 14336;
	add.s32 	%r166, %r132, %r165;
	shr.u32 	%r167, %r163, 2;
	and.b32  	%r168, %r167, 1073741822;
	add.s32 	%r20, %r166, %r168;
	ld.shared.u16 	%rs5, [%r20];
	add.s16 	%rs13, %rs5, 1;
	st.shared.u16 	[%r20], %rs13;
	setp.eq.s64 	%p15, %rd89, 9223372036854775807;
	selp.b64 	%rd62, -9223372036854775808, %rd89, %p15;
	// begin inline asm
	shr.b64 %rd61, %rd62, %r356;
	// end inline asm
	cvt.u32.u64 	%r169, %rd61;
	and.b32  	%r170, %r134, %r169;
	shl.b32 	%r171, %r170, 11;
	and.b32  	%r172, %r171, 14336;
	add.s32 	%r173, %r132, %r172;
	shr.u32 	%r174, %r170, 2;
	and.b32  	%r175, %r174, 1073741822;
	add.s32 	%r21, %r173, %r175;
	ld.shared.u16 	%rs6, [%r21];
	add.s16 	%rs14, %rs6, 1;
	st.shared.u16 	[%r21], %rs14;
	setp.eq.s64 	%p16, %rd88, 9223372036854775807;
	selp.b64 	%rd64, -9223372036854775808, %rd88, %p16;
	// begin inline asm
	shr.b64 %rd63, %rd64, %r356;
	// end inline asm
	cvt.u32.u64 	%r176, %rd63;
	and.b32  	%r177, %r134, %r176;
	shl.b32 	%r178, %r177, 11;
	and.b32  	%r179, %r178, 14336;
	add.s32 	%r180, %r132, %r179;
	shr.u32 	%r181, %r177, 2;
	and.b32  	%r182, %r181, 1073741822;
	add.s32 	%r22, %r180, %r182;
	ld.shared.u16 	%rs7, [%r22];
	add.s16 	%rs15, %rs7, 1;
	st.shared.u16 	[%r22], %rs15;
	setp.eq.s64 	%p17, %rd87, 9223372036854775807;
	selp.b64 	%rd66, -9223372036854775808, %rd87, %p17;
	// begin inline asm
	shr.b64 %rd65, %rd66, %r356;
	// end inline asm
	cvt.u32.u64 	%r183, %rd65;
	and.b32  	%r184, %r134, %r183;
	shl.b32 	%r185, %r184, 11;
	and.b32  	%r186, %r185, 14336;
	add.s32 	%r187, %r132, %r186;
	shr.u32 	%r188, %r184, 2;
	and.b32  	%r189, %r188, 1073741822;
	add.s32 	%r23, %r187, %r189;
	ld.shared.u16 	%rs8, [%r23];
	add.s16 	%rs16, %rs8, 1;
	st.shared.u16 	[%r23], %rs16;
	bar.sync 	0;
	shl.b32 	%r190, %r1, 5;
	add.s32 	%r191, %r132, %r190;
	ld.shared.u32 	%r24, [%r191];
	ld.shared.u32 	%r192, [%r191+4];
	ld.shared.u32 	%r193, [%r191+8];
	ld.shared.u32 	%r194, [%r191+12];
	ld.shared.u32 	%r195, [%r191+16];
	ld.shared.u32 	%r196, [%r191+20];
	ld.shared.u32 	%r197, [%r191+24];
	ld.shared.u32 	%r198, [%r191+28];
	ld.shared.u32 	%r199, [%r191+32];
	add.s32 	%r25, %r192, %r24;
	add.s32 	%r26, %r193, %r25;
	add.s32 	%r27, %r194, %r26;
	add.s32 	%r28, %r195, %r27;
	add.s32 	%r29, %r196, %r28;
	add.s32 	%r30, %r197, %r29;
	add.s32 	%r31, %r198, %r30;
	add.s32 	%r104, %r199, %r31;
	mov.b32 	%r102, 1;
	mov.b32 	%r129, -1;
	// begin inline asm
	{  .reg .u32 r0;  .reg .pred p;  shfl.sync.up.b32 r0|p, %r104, %r102, %r127, %r129;  @p add.u32 r0, r0, %r104;  mov.u32 %r100, r0;}
	// end inline asm
	mov.b32 	%r108, 2;
	// begin inline asm
	{  .reg .u32 r0;  .reg .pred p;  shfl.sync.up.b32 r0|p, %r100, %r108, %r127, %r129;  @p add.u32 r0, r0, %r100;  mov.u32 %r106, r0;}
	// end inline asm
	mov.b32 	%r114, 4;
	// begin inline asm
	{  .reg .u32 r0;  .reg .pred p;  shfl.sync.up.b32 r0|p, %r106, %r114, %r127, %r129;  @p add.u32 r0, r0, %r106;  mov.u32 %r112, r0;}
	// end inline asm
	mov.b32 	%r120, 8;
	// begin inline asm
	{  .reg .u32 r0;  .reg .pred p;  shfl.sync.up.b32 r0|p, %r112, %r120, %r127, %r129;  @p add.u32 r0, r0, %r112;  mov.u32 %r118, r0;}
	// end inline asm
	mov.b32 	%r126, 16;
	// begin inline asm
	{  .reg .u32 r0;  .reg .pred p;  shfl.sync.up.b32 r0|p, %r118, %r126, %r127, %r129;  @p add.u32 r0, r0, %r118;  mov.u32 %r124, r0;}
	// end inline asm
	@%p9 bra 	$L__BB0_3;
	shr.u32 	%r200, %r1, 3;
	and.b32  	%r201, %r200, 124;
	mov.u32 	%r202, _ZZ4sortILi512ELi8ELN3cub18CUB_300001_SM_100018BlockLoadAlgorithmE3ELNS1_19BlockStoreAlgorithmE3EdEvPKT3_PS4_E11tmp_storage;
	add.s32 	%r203, %r202, %r201;
	st.shared.u32 	[%r203+18432], %r124;
$L__BB0_3:
	sub.s32 	%r204, %r124, %r104;
	setp.ne.s32 	%p18, %r40, 0;
	setp.gt.u32 	%p19, %r1, 31;
	shr.u32 	%r205, %r1, 5;
	setp.eq.s32 	%p20, %r205, 15;
	setp.eq.s32 	%p21, %r205, 14;
	setp.eq.s32 	%p22, %r205, 13;
	setp.eq.s32 	%p23, %r205, 12;
	setp.eq.s32 	%p24, %r205, 11;
	setp.eq.s32 	%p25, %r205, 10;
	setp.eq.s32 	%p26, %r205, 9;
	setp.eq.s32 	%p27, %r205, 8;
	setp.eq.s32 	%p28, %r205, 7;
	setp.eq.s32 	%p29, %r205, 6;
	setp.eq.s32 	%p30, %r205, 5;
	setp.eq.s32 	%p31, %r205, 4;
	setp.eq.s32 	%p32, %r205, 3;
	setp.eq.s32 	%p33, %r205, 2;
	setp.eq.s32 	%p34, %r205, 1;
	bar.sync 	0;
	ld.shared.v4.u32 	{%r206, %r207, %r208, %r209}, [_ZZ4sortILi512ELi8ELN3cub18CUB_300001_SM_100018BlockLoadAlgorithmE3ELNS1_19BlockStoreAlgorithmE3EdEvPKT3_PS4_E11tmp_storage+18432];
	selp.b32 	%r210, %r206, %r355, %p34;
	add.s32 	%r211, %r207, %r206;
	selp.b32 	%r212, %r211, %r210, %p33;
	add.s32 	%r213, %r211, %r208;
	selp.b32 	%r214, %r213, %r212, %p32;
	add.s32 	%r215, %r213, %r209;
	selp.b32 	%r216, %r215, %r214, %p31;
	ld.shared.v4.u32 	{%r217, %r218, %r219, %r220}, [_ZZ4sortILi512ELi8ELN3cub18CUB_300001_SM_100018BlockLoadAlgorithmE3ELNS1_19BlockStoreAlgorithmE3EdEvPKT3_PS4_E11tmp_storage+18448];
	add.s32 	%r221, %r215, %r217;
	selp.b32 	%r222, %r221, %r216, %p30;
	add.s32 	%r223, %r221, %r218;
	selp.b32 	%r224, %r223, %r222, %p29;
	add.s32 	%r225, %r223, %r219;
	selp.b32 	%r226, %r225, %r224, %p28;
	add.s32 	%r227, %r225, %r220;
	selp.b32 	%r228, %r227, %r226, %p27;
	ld.shared.v4.u32 	{%r229, %r230, %r231, %r232}, [_ZZ4sortILi512ELi8ELN3cub18CUB_300001_SM_100018BlockLoadAlgorithmE3ELNS1_19BlockStoreAlgorithmE3EdEvPKT3_PS4_E11tmp_storage+18464];
	add.s32 	%r233, %r227, %r229;
	selp.b32 	%r234, %r233, %r228, %p26;
	add.s32 	%r235, %r233, %r230;
	selp.b32 	%r236, %r235, %r234, %p25;
	add.s32 	%r237, %r235, %r231;
	selp.b32 	%r238, %r237, %r236, %p24;
	add.s32 	%r239, %r237, %r232;
	selp.b32 	%r240, %r239, %r238, %p23;
	ld.shared.v4.u32 	{%r241, %r242, %r243, %r244}, [_ZZ4sortILi512ELi8ELN3cub18CUB_300001_SM_100018BlockLoadAlgorithmE3ELNS1_19BlockStoreAlgorithmE3EdEvPKT3_PS4_E11tmp_storage+18480];
	add.s32 	%r245, %r239, %r241;
	selp.b32 	%r246, %r245, %r240, %p22;
	add.s32 	%r247, %r245, %r242;
	selp.b32 	%r248, %r247, %r246, %p21;
	add.s32 	%r249, %r247, %r243;
	selp.b32 	%r355, %r249, %r248, %p20;
	add.s32 	%r35, %r249, %r244;
	selp.b32 	%r250, %r204, 0, %p18;
	add.s32 	%r251, %r355, %r250;
	selp.b32 	%r357, %r251, %r204, %p19;
	or.pred  	%p35, %p19, %p18;
	@%p35 bra 	$L__BB0_5;
	shl.b32 	%r357, %r35, 16;
	st.shared.u32 	[_ZZ4sortILi512ELi8ELN3cub18CUB_300001_SM_100018BlockLoadAlgorithmE3ELNS1_19BlockStoreAlgorithmE3EdEvPKT3_PS4_E11tmp_storage+18512], %r357;
$L__BB0_5:
	setp.eq.s32 	%p36, %r1, 0;
	bar.sync 	0;
	mov.u32 	%r252, _ZZ4sortILi512ELi8ELN3cub18CUB_300001_SM_100018BlockLoadAlgorithmE3ELNS1_19BlockStoreAlgorithmE3EdEvPKT3_PS4_E11tmp_storage;
	ld.shared.u32 	%r253, [_ZZ4sortILi512ELi8ELN3cub18CUB_300001_SM_100018BlockLoadAlgorithmE3ELNS1_19BlockStoreAlgorithmE3EdEvPKT3_PS4_E11tmp_storage+18512];
	selp.b32 	%r254, 0, %r253, %p36;
	add.s32 	%r255, %r357, %r254;
	add.s32 	%r256, %r24, %r255;
	add.s32 	%r257, %r25, %r255;
	add.s32 	%r258, %r26, %r255;
	add.s32 	%r259, %r27, %r255;
	add.s32 	%r260, %r28, %r255;
	add.s32 	%r261, %r29, %r255;
	add.s32 	%r262, %r30, %r255;
	add.s32 	%r263, %r31, %r255;
	shl.b32 	%r264, %r1, 5;
	shl.b32 	%r265, %r1, 2;
	add.s32 	%r266, %r252, %r265;
	add.s32 	%r267, %r266, %r264;
	st.shared.u32 	[%r267], %r255;
	st.shared.u32 	[%r267+4], %r256;
	st.shared.u32 	[%r267+8], %r257;
	st.shared.u32 	[%r267+12], %r258;
	st.shared.u32 	[%r267+16], %r259;
	st.shared.u32 	[%r267+20], %r260;
	st.shared.u32 	[%r267+24], %r261;
	st.shared.u32 	[%r267+28], %r262;
	st.shared.u32 	[%r267+32], %r263;
	bar.sync 	0;
	cvt.u32.u16 	%r268, %rs1;
	ld.shared.u16 	%r269, [%r16];
	add.s32 	%r270, %r269, %r268;
	cvt.u32.u16 	%r271, %rs2;
	ld.shared.u16 	%r272, [%r17];
	add.s32 	%r273, %r272, %r271;
	cvt.u32.u16 	%r274, %rs3;
	ld.shared.u16 	%r275, [%r18];
	add.s32 	%r276, %r275, %r274;
	cvt.u32.u16 	%r277, %rs4;
	ld.shared.u16 	%r278, [%r19];
	add.s32 	%r279, %r278, %r277;
	cvt.u32.u16 	%r280, %rs5;
	ld.shared.u16 	%r281, [%r20];
	add.s32 	%r282, %r281, %r280;
	cvt.u32.u16 	%r283, %rs6;
	ld.shared.u16 	%r284, [%r21];
	add.s32 	%r285, %r284, %r283;
	cvt.u32.u16 	%r286, %rs7;
	ld.shared.u16 	%r287, [%r22];
	add.s32 	%r288, %r287, %r286;
	cvt.u32.u16 	%r289, %rs8;
	ld.shared.u16 	%r290, [%r23];
	add.s32 	%r291, %r290, %r289;
	bar.sync 	0;
	shr.u32 	%r292, %r270, 5;
	add.s32 	%r293, %r292, %r270;
	shl.b32 	%r294, %r293, 3;
	add.s32 	%r295, %r252, %r294;
	st.shared.u64 	[%r295], %rd94;
	shr.u32 	%r296, %r273, 5;
	add.s32 	%r297, %r296, %r273;
	shl.b32 	%r298, %r297, 3;
	add.s32 	%r299, %r252, %r298;
	st.shared.u64 	[%r299], %rd93;
	shr.u32 	%r300, %r276, 5;
	add.s32 	%r301, %r300, %r276;
	shl.b32 	%r302, %r301, 3;
	add.s32 	%r303, %r252, %r302;
	st.shared.u64 	[%r303], %rd92;
	shr.u32 	%r304, %r279, 5;
	add.s32 	%r305, %r304, %r279;
	shl.b32 	%r306, %r305, 3;
	add.s32 	%r307, %r252, %r306;
	st.shared.u64 	[%r307], %rd91;
	shr.u32 	%r308, %r282, 5;
	add.s32 	%r309, %r308, %r282;
	shl.b32 	%r310, %r309, 3;
	add.s32 	%r311, %r252, %r310;
	st.shared.u64 	[%r311], %rd90;
	shr.u32 	%r312, %r285, 5;
	add.s32 	%r313, %r312, %r285;
	shl.b32 	%r314, %r313, 3;
	add.s32 	%r315, %r252, %r314;
	st.shared.u64 	[%r315], %rd89;
	shr.u32 	%r316, %r288, 5;
	add.s32 	%r317, %r316, %r288;
	shl.b32 	%r318, %r317, 3;
	add.s32 	%r319, %r252, %r318;
	st.shared.u64 	[%r319], %rd88;
	shr.u32 	%r320, %r291, 5;
	add.s32 	%r321, %r320, %r291;
	shl.b32 	%r322, %r321, 3;
	add.s32 	%r323, %r252, %r322;
	st.shared.u64 	[%r323], %rd87;
	bar.sync 	0;
	ld.shared.u64 	%rd94, [%r6];
	ld.shared.u64 	%rd93, [%r7+8];
	ld.shared.u64 	%rd92, [%r7+16];
	ld.shared.u64 	%rd91, [%r7+24];
	ld.shared.u64 	%rd90, [%r7+32];
	ld.shared.u64 	%rd89, [%r7+40];
	ld.shared.u64 	%rd88, [%r7+48];
	ld.shared.u64 	%rd87, [%r7+56];
	setp.gt.u32 	%p37, %r356, 59;
	@%p37 bra 	$L__BB0_7;
	add.s32 	%r356, %r356, 4;
	bar.sync 	0;
	bra.uni 	$L__BB0_1;
$L__BB0_7:
	ld.param.u64 	%rd86, [_Z4sortILi512ELi8ELN3cub18CUB_300001_SM_100018BlockLoadAlgorithmE3ELNS1_19BlockStoreAlgorithmE3EdEvPKT3_PS4__param_1];
	setp.gt.s64 	%p38, %rd94, -1;
	selp.b64 	%rd67, -1, -9223372036854775808, %p38;
	xor.b64  	%rd68, %rd67, %rd94;
	setp.gt.s64 	%p39, %rd93, -1;
	selp.b64 	%rd69, -1, -9223372036854775808, %p39;
	xor.b64  	%rd70, %rd69, %rd93;
	setp.gt.s64 	%p40, %rd92, -1;
	selp.b64 	%rd71, -1, -9223372036854775808, %p40;
	xor.b64  	%rd72, %rd71, %rd92;
	setp.gt.s64 	%p41, %rd91, -1;
	selp.b64 	%rd73, -1, -9223372036854775808, %p41;
	xor.b64  	%rd74, %rd73, %rd91;
	setp.gt.s64 	%p42, %rd90, -1;
	selp.b64 	%rd75, -1, -9223372036854775808, %p42;
	xor.b64  	%rd76, %rd75, %rd90;
	setp.gt.s64 	%p43, %rd89, -1;
	selp.b64 	%rd77, -1, -9223372036854775808, %p43;
	xor.b64  	%rd78, %rd77, %rd89;
	setp.gt.s64 	%p44, %rd88, -1;
	selp.b64 	%rd79, -1, -9223372036854775808, %p44;
	xor.b64  	%rd80, %rd79, %rd88;
	setp.gt.s64 	%p45, %rd87, -1;
	selp.b64 	%rd81, -1, -9223372036854775808, %p45;
	xor.b64  	%rd82, %rd81, %rd87;
	bar.sync 	0;
	st.shared.u64 	[%r6], %rd68;
	st.shared.u64 	[%r7+8], %rd70;
	st.shared.u64 	[%r7+16], %rd72;
	st.shared.u64 	[%r7+24], %rd74;
	st.shared.u64 	[%r7+32], %rd76;
	st.shared.u64 	[%r7+40], %rd78;
	st.shared.u64 	[%r7+48], %rd80;
	st.shared.u64 	[%r7+56], %rd82;
	bar.sync 	0;
	mov.u32 	%r324, %tid.x;
	shr.u32 	%r325, %r324, 5;
	add.s32 	%r326, %r325, %r324;
	shl.b32 	%r327, %r326, 3;
	add.s32 	%r329, %r252, %r327;
	ld.shared.f64 	%fd9, [%r329];
	ld.shared.f64 	%fd10, [%r4+4096];
	or.b32  	%r330, %r324, 1024;
	shr.u32 	%r331, %r330, 5;
	add.s32 	%r332, %r331, %r324;
	shl.b32 	%r333, %r332, 3;
	add.s32 	%r334, %r252, %r333;
	ld.shared.f64 	%fd11, [%r334+8192];
	ld.shared.f64 	%fd12, [%r5+12288];
	or.b32  	%r335, %r324, 2048;
	shr.u32 	%r336, %r335, 5;
	add.s32 	%r337, %r336, %r324;
	shl.b32 	%r338, %r337, 3;
	add.s32 	%r339, %r252, %r338;
	ld.shared.f64 	%fd13, [%r339+16384];
	add.s32 	%r340, %r324, 2560;
	shr.u32 	%r341, %r340, 5;
	add.s32 	%r342, %r341, %r324;
	shl.b32 	%r343, %r342, 3;
	add.s32 	%r344, %r252, %r343;
	ld.shared.f64 	%fd14, [%r344+20480];
	or.b32  	%r345, %r324, 3072;
	shr.u32 	%r346, %r345, 5;
	add.s32 	%r347, %r346, %r324;
	shl.b32 	%r348, %r347, 3;
	add.s32 	%r349, %r252, %r348;
	ld.shared.f64 	%fd15, [%r349+24576];
	add.s32 	%r350, %r324, 3584;
	shr.u32 	%r351, %r350, 5;
	add.s32 	%r352, %r351, %r324;
	shl.b32 	%r353, %r352, 3;
	add.s32 	%r354, %r252, %r353;
	ld.shared.f64 	%fd16, [%r354+28672];
	cvta.to.global.u64 	%rd83, %rd86;
	mul.wide.u32 	%rd84, %r2, 8;
	add.s64 	%rd85, %rd83, %rd84;
	st.global.f64 	[%rd85], %fd9;
	st.global.f64 	[%rd85+4096], %fd10;
	st.global.f64 	[%rd85+8192], %fd11;
	st.global.f64 	[%rd85+12288], %fd12;
	st.global.f64 	[%rd85+16384], %fd13;
	st.global.f64 	[%rd85+20480], %fd14;
	st.global.f64 	[%rd85+24576], %fd15;
	st.global.f64 	[%rd85+28672], %fd16;
	ret;

}
	// .globl	_Z4sortILi256ELi16ELN3cub18CUB_300001_SM_100018BlockLoadAlgorithmE0ELNS1_19BlockStoreAlgorithmE0EdEvPKT3_PS4_
.visible .entry _Z4sortILi256ELi16ELN3cub18CUB_300001_SM_100018BlockLoadAlgorithmE0ELNS1_19BlockStoreAlgorithmE0EdEvPKT3_PS4_(
	.param .u64 .ptr .align 1 _Z4sortILi256ELi16ELN3cub18CUB_300001_SM_100018BlockLoadAlgorithmE0ELNS1_19BlockStoreAlgorithmE0EdEvPKT3_PS4__param_0,
	.param .u64 .ptr .align 1 _Z4sortILi256ELi16ELN3cub18CUB_300001_SM_100018BlockLoadAlgorithmE0ELNS1_19BlockStoreAlgorithmE0EdEvPKT3_PS4__param_1
)
{
	.reg .pred 	%p<62>;
	.reg .b16 	%rs<33>;
	.reg .b32 	%r<393>;
	.reg .b64 	%rd<181>;
	// demoted variable
	.shared .align 16 .b8 _ZZ4sortILi256ELi16ELN3cub18CUB_300001_SM_100018BlockLoadAlgorithmE0ELNS1_19BlockStoreAlgorithmE0EdEvPKT3_PS4_E11tmp_storage[33792];
	ld.param.u64 	%rd55, [_Z4sortILi256ELi16ELN3cub18CUB_300001_SM_100018BlockLoadAlgorithmE0ELNS1_19BlockStoreAlgorithmE0EdEvPKT3_PS4__param_0];
	mov.u32 	%r40, %ctaid.x;
	shl.b32 	%r41, %r40, 12;
	cvt.u64.u32 	%rd56, %r41;
	mov.u32 	%r42, %tid.x;
	shl.b32 	%r43, %r42, 4;
	cvta.to.global.u64 	%rd57, %rd55;
	cvt.u64.u32 	%rd58, %r43;
	add.s64 	%rd59, %rd58, %rd56;
	shl.b64 	%rd60, %rd59, 3;
	add.s64 	%rd61, %rd57, %rd60;
	ld.global.u64 	%rd62, [%rd61];
	ld.global.u64 	%rd63, [%rd61+8];
	ld.global.u64 	%rd64, [%rd61+16];
	ld.global.u64 	%rd65, [%rd61+24];
	ld.global.u64 	%rd66, [%rd61+32];
	ld.global.u64 	%rd67, [%rd61+40];
	ld.global.u64 	%rd68, [%rd61+48];
	ld.global.u64 	%rd69, [%rd61+56];
	ld.global.u64 	%rd70, [%rd61+64];
	ld.global.u64 	%rd71, [%rd61+72];
	ld.global.u64 	%rd72, [%rd61+80];
	ld.global.u64 	%rd73, [%rd61+88];
	ld.global.u64 	%rd74, [%rd61+96];
	ld.global.u64 	%rd75, [%rd61+104];
	ld.global.u64 	%rd76, [%rd61+112];
	ld.global.u64 	%rd77, [%rd61+120];
	bar.sync 	0;
	setp.gt.s64 	%p1, %rd62, -1;
	selp.b64 	%rd78, -9223372036854775808, -1, %p1;
	xor.b64  	%rd180, %rd78, %rd62;
	setp.gt.s64 	%p2, %rd63, -1;
	selp.b64 	%rd79, -9223372036854775808, -1, %p2;
	xor.b64  	%rd179, %rd79, %rd63;
	setp.gt.s64 	%p3, %rd64, -1;
	selp.b64 	%rd80, -9223372036854775808, -1, %p3;
	xor.b64  	%rd178, %rd80, %rd64;
	setp.gt.s64 	%p4, %rd65, -1;
	selp.b64 	%rd81, -9223372036854775808, -1, %p4;
	xor.b64  	%rd177, %rd81, %rd65;
	setp.gt.s64 	%p5, %rd66, -1;
	selp.b64 	%rd82, -9223372036854775808, -1, %p5;
	xor.b64  	%rd176, %rd82, %rd66;
	setp.gt.s64 	%p6, %rd67, -1;
	selp.b64 	%rd83, -9223372036854775808, -1, %p6;
	xor.b64  	%rd175, %rd83, %rd67;
	setp.gt.s64 	%p7, %rd68, -1;
	selp.b64 	%rd84, -9223372036854775808, -1, %p7;
	xor.b64  	%rd174, %rd84, %rd68;
	setp.gt.s64 	%p8, %rd69, -1;
	selp.b64 	%rd85, -9223372036854775808, -1, %p8;
	xor.b64  	%rd173, %rd85, %rd69;
	setp.gt.s64 	%p9, %rd70, -1;
	selp.b64 	%rd86, -9223372036854775808, -1, %p9;
	xor.b64  	%rd172, %rd86, %rd70;
	setp.gt.s64 	%p10, %rd71, -1;
	selp.b64 	%rd87, -9223372036854775808, -1, %p10;
	xor.b64  	%rd171, %rd87, %rd71;
	setp.gt.s64 	%p11, %rd72, -1;
	selp.b64 	%rd88, -9223372036854775808, -1, %p11;
	xor.b64  	%rd170, %rd88, %rd72;
	setp.gt.s64 	%p12, %rd73, -1;
	selp.b64 	%rd89, -9223372036854775808, -1, %p12;
	xor.b64  	%rd169, %rd89, %rd73;
	setp.gt.s64 	%p13, %rd74, -1;
	selp.b64 	%rd90, -9223372036854775808, -1, %p13;
	xor.b64  	%rd168, %rd90, %rd74;
	setp.gt.s64 	%p14, %rd75, -1;
	selp.b64 	%rd91, -9223372036854775808, -1, %p14;
	xor.b64  	%rd167, %rd91, %rd75;
	setp.gt.s64 	%p15, %rd76, -1;
	selp.b64 	%rd92, -9223372036854775808, -1, %p15;
	xor.b64  	%rd166, %rd92, %rd76;
	setp.gt.s64 	%p16, %rd77, -1;
	selp.b64 	%rd93, -9223372036854775808, -1, %p16;
	xor.b64  	%rd165, %rd93, %rd77;
	mov.b64 	%rd52, 1;
	mov.b32 	%r36, 4;
	// begin inline asm
	shl.b64 %rd51, %rd52, %r36;
	// end inline asm
	add.s64 	%rd54, %rd51, -1;
	mov.b32 	%r391, 0;
	// begin inline asm
	shl.b64 %rd53, %rd54, %r391;
	// end inline asm
	shl.b32 	%r92, %r42, 2;
	mov.u32 	%r93, _ZZ4sortILi256ELi16ELN3cub18CUB_300001_SM_100018BlockLoadAlgorithmE0ELNS1_19BlockStoreAlgorithmE0EdEvPKT3_PS4_E11tmp_storage;
	add.s32 	%r94, %r93, %r92;
	cvt.u32.u64 	%r96, %rd53;
	shl.b32 	%r208, %r42, 5;
	add.s32 	%r209, %r94, %r208;
$L__BB1_1:
	mov.b32 	%r88, 0;
	st.shared.u32 	[%r94], %r88;
	st.shared.u32 	[%r94+1024], %r88;
	st.shared.u32 	[%r94+2048], %r88;
	st.shared.u32 	[%r94+3072], %r88;
	st.shared.u32 	[%r94+4096], %r88;
	st.shared.u32 	[%r94+5120], %r88;
	st.shared.u32 	[%r94+6144], %r88;
	st.shared.u32 	[%r94+7168], %r88;
	st.shared.u32 	[%r94+8192], %r88;
	setp.eq.s64 	%p17, %rd180, 9223372036854775807;
	selp.b64 	%rd95, -9223372036854775808, %rd180, %p17;
	// begin inline asm
	shr.b64 %rd94, %rd95, %r391;
	// end inline asm
	cvt.u32.u64 	%r95, %rd94;
	and.b32  	%r97, %r96, %r95;
	shl.b32 	%r98, %r97, 10;
	and.b32  	%r99, %r98, 7168;
	add.s32 	%r100, %r94, %r99;
	shr.u32 	%r101, %r97, 2;
	and.b32  	%r102, %r101, 1073741822;
	add.s32 	%r3, %r100, %r102;
	ld.shared.u16 	%rs1, [%r3];
	add.s16 	%rs17, %rs1, 1;
	st.shared.u16 	[%r3], %rs17;
	setp.eq.s64 	%p18, %rd179, 9223372036854775807;
	selp.b64 	%rd97, -9223372036854775808, %rd179, %p18;
	// begin inline asm
	shr.b64 %rd96, %rd97, %r391;
	// end inline asm
	cvt.u32.u64 	%r103, %rd96;
	and.b32  	%r104, %r96, %r103;
	shl.b32 	%r105, %r104, 10;
	and.b32  	%r106, %r105, 7168;
	add.s32 	%r107, %r94, %r106;
	shr.u32 	%r108, %r104, 2;
	and.b32  	%r109, %r108, 1073741822;
	add.s32 	%r4, %r107, %r109;
	ld.shared.u16 	%rs2, [%r4];
	add.s16 	%rs18, %rs2, 1;
	st.shared.u16 	[%r4], %rs18;
	setp.eq.s64 	%p19, %rd178, 9223372036854775807;
	selp.b64 	%rd99, -9223372036854775808, %rd178, %p19;
	// begin inline asm
	shr.b64 %rd98, %rd99, %r391;
	// end inline asm
	cvt.u32.u64 	%r110, %rd98;
	and.b32  	%r111, %r96, %r110;
	shl.b32 	%r112, %r111, 10;
	and.b32  	%r113, %r112, 7168;
	add.s32 	%r114, %r94, %r113;
	shr.u32 	%r115, %r111, 2;
	and.b32  	%r116, %r115, 1073741822;
	add.s32 	%r5, %r114, %r116;
	ld.shared.u16 	%rs3, [%r5];
	add.s16 	%rs19, %rs3, 1;
	st.shared.u16 	[%r5], %rs19;
	setp.eq.s64 	%p20, %rd177, 9223372036854775807;
	selp.b64 	%rd101, -9223372036854775808, %rd177, %p20;
	// begin inline asm
	shr.b64 %rd100, %rd101, %r391;
	// end inline asm
	cvt.u32.u64 	%r117, %rd100;
	and.b32  	%r118, %r96, %r117;
	shl.b32 	%r119, %r118, 10;
	and.b32  	%r120, %r119, 7168;
	add.s32 	%r121, %r94, %r120;
	shr.u32 	%r122, %r118, 2;
	and.b32  	%r123, %r122, 1073741822;
	add.s32 	%r6, %r121, %r123;
	ld.shared.u16 	%rs4, [%r6];
	add.s16 	%rs20, %rs4, 1;
	st.shared.u16 	[%r6], %rs20;
	setp.eq.s64 	%p21, %rd176, 9223372036854775807;
	selp.b64 	%rd103, -9223372036854775808, %rd176, %p21;
	// begin inline asm
	shr.b64 %rd102, %rd103, %r391;
	// end inline asm
	cvt.u32.u64 	%r124, %rd102;
	and.b32  	%r125, %r96, %r124;
	shl.b32 	%r126, %r125, 10;
	and.b32  	%r127, %r126, 7168;
	add.s32 	%r128, %r94, %r127;
	shr.u32 	%r129, %r125, 2;
	and.b32  	%r130, %r129, 1073741822;
	add.s32 	%r7, %r128, %r130;
	ld.shared.u16 	%rs5, [%r7];
	add.s16 	%rs21, %rs5, 1;
	st.shared.u16 	[%r7], %rs21;
	setp.eq.s64 	%p22, %rd175, 9223372036854775807;
	selp.b64 	%rd105, -9223372036854775808, %rd175, %p22;
	// begin inline asm
	shr.b64 %rd104, %rd105, %r391;
	// end inline asm
	cvt.u32.u64 	%r131, %rd104;
	and.b32  	%r132, %r96, %r131;
	shl.b32 	%r133, %r132, 10;
	and.b32  	%r134, %r133, 7168;
	add.s32 	%r135, %r94, %r134;
	shr.u32 	%r136, %r132, 2;
	and.b32  	%r137, %r136, 1073741822;
	add.s32 	%r8, %r135, %r137;
	ld.shared.u16 	%rs6, [%r8];
	add.s16 	%rs22, %rs6, 1;
	st.shared.u16 	[%r8], %rs22;
	setp.eq.s64 	%p23, %rd174, 9223372036854775807;
	selp.b64 	%rd107, -9223372036854775808, %rd174, %p23;
	// begin inline asm
	shr.b64 %rd106, %rd107, %r391;
	// end inline asm
	cvt.u32.u64 	%r138, %rd106;
	and.b32  	%r139, %r96, %r138;
	shl.b32 	%r140, %r139, 10;
	and.b32  	%r141, %r140, 7168;
	add.s32 	%r142, %r94, %r141;
	shr.u32 	%r143, %r139, 2;
	and.b32  	%r144, %r143, 1073741822;
	add.s32 	%r9, %r142, %r144;
	ld.shared.u16 	%rs7, [%r9];
	add.s16 	%rs23, %rs7, 1;
	st.shared.u16 	[%r9], %rs23;
	setp.eq.s64 	%p24, %rd173, 9223372036854775807;
	selp.b64 	%rd109, -9223372036854775808, %rd173, %p24;
	// begin inline asm
	shr.b64 %rd108, %rd109, %r391;
	// end inline asm
	cvt.u32.u64 	%r145, %rd108;
	and.b32  	%r146, %r96, %r145;
	shl.b32 	%r147, %r146, 10;
	and.b32  	%r148, %r147, 7168;
	add.s32 	%r149, %r94, %r148;
	shr.u32 	%r150, %r146, 2;
	and.b32  	%r151, %r150, 1073741822;
	add.s32 	%r10, %r149, %r151;
	ld.shared.u16 	%rs8, [%r10];
	add.s16 	%rs24, %rs8, 1;
	st.shared.u16 	[%r10], %rs24;
	setp.eq.s64 	%p25, %rd172, 9223372036854775807;
	selp.b64 	%rd111, -9223372036854775808, %rd172, %p25;
	// begin inline asm
	shr.b64 %rd110, %rd111, %r391;
	// end inline asm
	cvt.u32.u64 	%r152, %rd110;
	and.b32  	%r153, %r96, %r152;
	shl.b32 	%r154, %r153, 10;
	and.b32  	%r155, %r154, 7168;
	add.s32 	%r156, %r94, %r155;
	shr.u32 	%r157, %r153, 2;
	and.b32  	%r158, %r157, 1073741822;
	add.s32 	%r11, %r156, %r158;
	ld.shared.u16 	%rs9, [%r11];
	add.s16 	%rs25, %rs9, 1;
	st.shared.u16 	[%r11], %rs25;
	setp.eq.s64 	%p26, %rd171, 9223372036854775807;
	selp.b64 	%rd113, -9223372036854775808, %rd171, %p26;
	// begin inline asm
	shr.b64 %rd112, %rd113, %r391;
	// end inline asm
	cvt.u32.u64 	%r159, %rd112;
	and.b32  	%r160, %r96, %r159;
	shl.b32 	%r161, %r160, 10;
	and.b32  	%r162, %r161, 7168;
	add.s32 	%r163, %r94, %r162;
	shr.u32 	%r164, %r160, 2;
	and.b32  	%r165, %r164, 1073741822;
	add.s32 	%r12, %r163, %r165;
	ld.shared.u16 	%rs10, [%r12];
	add.s16 	%rs26, %rs10, 1;
	st.shared.u16 	[%r12], %rs26;
	setp.eq.s64 	%p27, %rd170, 9223372036854775807;
	selp.b64 	%rd115, -9223372036854775808, %rd170, %p27;
	// begin inline asm
	shr.b64 %rd114, %rd115, %r391;
	// end inline asm
	cvt.u32.u64 	%r166, %rd114;
	and.b32  	%r167, %r96, %r166;
	shl.b32 	%r168, %r167, 10;
	and.b32  	%r169, %r168, 7168;
	add.s32 	%r170, %r94, %r169;
	shr.u32 	%r171, %r167, 2;
	and.b32  	%r172, %r171, 1073741822;
	add.s32 	%r13, %r170, %r172;
	ld.shared.u16 	%rs11, [%r13];
	add.s16 	%rs27, %rs11, 1;
	st.shared.u16 	[%r13], %rs27;
	setp.eq.s64 	%p28, %rd169, 9223372036854775807;
	selp.b64 	%rd117, -9223372036854775808, %rd169, %p28;
	// begin inline asm
	shr.b64 %rd116, %rd117, %r391;
	// end inline asm
	cvt.u32.u64 	%r173, %rd116;
	and.b32  	%r174, %r96, %r173;
	shl.b32 	%r175, %r174, 10;
	and.b32  	%r176, %r175, 7168;
	add.s32 	%r177, %r94, %r176;
	shr.u32 	%r178, %r174, 2;
	and.b32  	%r179, %r178, 1073741822;
	add.s32 	%r14, %r177, %r179;
	ld.shared.u16 	%rs12, [%r14];
	add.s16 	%rs28, %rs12, 1;
	st.shared.u16 	[%r14], %rs28;
	setp.eq.s64 	%p29, %rd168, 9223372036854775807;
	selp.b64 	%rd119, -9223372036854775808, %rd168, %p29;
	// begin inline asm
	shr.b64 %rd118, %rd119, %r391;
	// end inline asm
	cvt.u32.u64 	%r180, %rd118;
	and.b32  	%r181, %r96, %r180;
	shl.b32 	%r182, %r181, 10;
	and.b32  	%r183, %r182, 7168;
	add.s32 	%r184, %r94, %r183;
	shr.u32 	%r185, %r181, 2;
	and.b32  	%r186, %r185, 1073741822;
	add.s32 	%r15, %r184, %r186;
	ld.shared.u16 	%rs13, [%r15];
	add.s16 	%rs29, %rs13, 1;
	st.shared.u16 	[%r15], %rs29;
	setp.eq.s64 	%p30, %rd167, 9223372036854775807;
	selp.b64 	%rd121, -9223372036854775808, %rd167, %p30;
	// begin inline asm
	shr.b64 %rd120, %rd121, %r391;
	// end inline asm
	cvt.u32.u64 	%r187, %rd120;
	and.b32  	%r188, %r96, %r187;
	shl.b32 	%r189, %r188, 10;
	and.b32  	%r190, %r189, 7168;
	add.s32 	%r191, %r94, %r190;
	shr.u32 	%r192, %r188, 2;
	and.b32  	%r193, %r192, 1073741822;
	add.s32 	%r16, %r191, %r193;
	ld.shared.u16 	%rs14, [%r16];
	add.s16 	%rs30, %rs14, 1;
	st.shared.u16 	[%r16], %rs30;
	setp.eq.s64 	%p31, %rd166, 9223372036854775807;
	selp.b64 	%rd123, -9223372036854775808, %rd166, %p31;
	// begin inline asm
	shr.b64 %rd122, %rd123, %r391;
	// end inline asm
	cvt.u32.u64 	%r194, %rd122;
	and.b32  	%r195, %r96, %r194;
	shl.b32 	%r196, %r195, 10;
	and.b32  	%r197, %r196, 7168;
	add.s32 	%r198, %r94, %r197;
	shr.u32 	%r199, %r195, 2;
	and.b32  	%r200, %r199, 1073741822;
	add.s32 	%r17, %r198, %r200;
	ld.shared.u16 	%rs15, [%r17];
	add.s16 	%rs31, %rs15, 1;
	st.shared.u16 	[%r17], %rs31;
	setp.eq.s64 	%p32, %rd165, 9223372036854775807;
	selp.b64 	%rd125, -9223372036854775808, %rd165, %p32;
	// begin inline asm
	shr.b64 %rd124, %rd125, %r391;
	// end inline asm
	cvt.u32.u64 	%r201, %rd124;
	and.b32  	%r202, %r96, %r201;
	shl.b32 	%r203, %r202, 10;
	and.b32  	%r204, %r203, 7168;
	add.s32 	%r205, %r94, %r204;
	shr.u32 	%r206, %r202, 2;
	and.b32  	%r207, %r206, 1073741822;
	add.s32 	%r18, %r205, %r207;
	ld.shared.u16 	%rs16, [%r18];
	add.s16 	%rs32, %rs16, 1;
	st.shared.u16 	[%r18], %rs32;
	bar.sync 	0;
	ld.shared.u32 	%r19, [%r209];
	ld.shared.u32 	%r210, [%r209+4];
	ld.shared.u32 	%r211, [%r209+8];
	ld.shared.u32 	%r212, [%r209+12];
	ld.shared.u32 	%r213, [%r209+16];
	ld.shared.u32 	%r214, [%r209+20];
	ld.shared.u32 	%r215, [%r209+24];
	ld.shared.u32 	%r216, [%r209+28];
	ld.shared.u32 	%r217, [%r209+32];
	add.s32 	%r20, %r210, %r19;
	add.s32 	%r21, %r211, %r20;
	add.s32 	%r22, %r212, %r21;
	add.s32 	%r23, %r213, %r22;
	add.s32 	%r24, %r214, %r23;
	add.s32 	%r25, %r215, %r24;
	add.s32 	%r26, %r216, %r25;
	add.s32 	%r65, %r217, %r26;
	// begin inline asm
	mov.u32 %r60, %laneid;
	// end inline asm
	mov.b32 	%r63, 1;
	mov.b32 	%r90, -1;
	// begin inline asm
	{  .reg .u32 r0;  .reg .pred p;  shfl.sync.up.b32 r0|p, %r65, %r63, %r88, %r90;  @p add.u32 r0, r0, %r65;  mov.u32 %r61, r0;}
	// end inline asm
	mov.b32 	%r69, 2;
	// begin inline asm
	{  .reg .u32 r0;  .reg .pred p;  shfl.sync.up.b32 r0|p, %r61, %r69, %r88, %r90;  @p add.u32 r0, r0, %r61;  mov.u32 %r67, r0;}
	// end inline asm
	mov.b32 	%r75, 4;
	// begin inline asm
	{  .reg .u32 r0;  .reg .pred p;  shfl.sync.up.b32 r0|p, %r67, %r75, %r88, %r90;  @p add.u32 r0, r0, %r67;  mov.u32 %r73, r0;}
	// end inline asm
	mov.b32 	%r81, 8;
	// begin inline asm
	{  .reg .u32 r0;  .reg .pred p;  shfl.sync.up.b32 r0|p, %r73, %r81, %r88, %r90;  @p add.u32 r0, r0, %r73;  mov.u32 %r79, r0;}
	// end inline asm
	mov.b32 	%r87, 16;
	// begin inline asm
	{  .reg .u32 r0;  .reg .pred p;  shfl.sync.up.b32 r0|p, %r79, %r87, %r88, %r90;  @p add.u32 r0, r0, %r79;  mov.u32 %r85, r0;}
	// end inline asm
	setp.ne.s32 	%p33, %r60, 31;
	@%p33 bra 	$L__BB1_3;
	mov.u32 	%r218, %tid.x;
	shr.u32 	%r219, %r218, 3;
	and.b32  	%r220, %r219, 124;
	mov.u32 	%r221, _ZZ4sortILi256ELi16ELN3cub18CUB_300001_SM_100018BlockLoadAlgorithmE0ELNS1_19BlockStoreAlgorithmE0EdEvPKT3_PS4_E11tmp_storage;
	add.s32 	%r222, %r221, %r220;
	st.shared.u32 	[%r222+9216], %r85;
$L__BB1_3:
	sub.s32 	%r223, %r85, %r65;
	mov.u32 	%r224, %tid.x;
	setp.gt.u32 	%p34, %r224, 31;
	shr.u32 	%r225, %r224, 5;
	setp.eq.s32 	%p35, %r225, 7;
	setp.eq.s32 	%p36, %r225, 6;
	setp.eq.s32 	%p37, %r225, 5;
	setp.eq.s32 	%p38, %r225, 4;
	setp.eq.s32 	%p39, %r225, 3;
	setp.eq.s32 	%p40, %r225, 2;
	setp.eq.s32 	%p41, %r225, 1;
	bar.sync 	0;
	ld.shared.v4.u32 	{%r226, %r227, %r228, %r229}, [_ZZ4sortILi256ELi16ELN3cub18CUB_300001_SM_100018BlockLoadAlgorithmE0ELNS1_19BlockStoreAlgorithmE0EdEvPKT3_PS4_E11tmp_storage+9216];
	selp.b32 	%r230, %r226, %r390, %p41;
	add.s32 	%r231, %r227, %r226;
	selp.b32 	%r232, %r231, %r230, %p40;
	add.s32 	%r233, %r231, %r228;
	selp.b32 	%r234, %r233, %r232, %p39;
	add.s32 	%r235, %r233, %r229;
	selp.b32 	%r236, %r235, %r234, %p38;
	ld.shared.v4.u32 	{%r237, %r238, %r239, %r240}, [_ZZ4sortILi256ELi16ELN3cub18CUB_300001_SM_100018BlockLoadAlgorithmE0ELNS1_19BlockStoreAlgorithmE0EdEvPKT3_PS4_E11tmp_storage+9232];
	add.s32 	%r241, %r235, %r237;
	selp.b32 	%r242, %r241, %r236, %p37;
	add.s32 	%r243, %r241, %r238;
	selp.b32 	%r244, %r243, %r242, %p36;
	add.s32 	%r245, %r243, %r239;
	selp.b32 	%r390, %r245, %r244, %p35;
	add.s32 	%r31, %r245, %r240;
	setp.ne.s32 	%p42, %r60, 0;
	selp.b32 	%r246, %r223, 0, %p42;
	add.s32 	%r247, %r390, %r246;
	or.pred  	%p43, %p34, %p42;
	selp.b32 	%r392, %r247, %r223, %p34;
	@%p43 bra 	$L__BB1_5;
	shl.b32 	%r392, %r31, 16;
	st.shared.u32 	[_ZZ4sortILi256ELi16ELN3cub18CUB_300001_SM_100018BlockLoadAlgorithmE0ELNS1_19BlockStoreAlgorithmE0EdEvPKT3_PS4_E11tmp_storage+9256], %r392;
$L__BB1_5:
	mov.u32 	%r248, %tid.x;
	setp.eq.s32 	%p44, %r248, 0;
	bar.sync 	0;
	mov.u32 	%r249, _ZZ4sortILi256ELi16ELN3cub18CUB_300001_SM_100018BlockLoadAlgorithmE0ELNS1_19BlockStoreAlgorithmE0EdEvPKT3_PS4_E11tmp_storage;
	ld.shared.u32 	%r250, [_ZZ4sortILi256ELi16ELN3cub18CUB_300001_SM_100018BlockLoadAlgorithmE0ELNS1_19BlockStoreAlgorithmE0EdEvPKT3_PS4_E11tmp_storage+9256];
	selp.b32 	%r251, 0, %r250, %p44;
	add.s32 	%r252, %r392, %r251;
	add.s32 	%r253, %r19, %r252;
	add.s32 	%r254, %r20, %r252;
	add.s32 	%r255, %r21, %r252;
	add.s32 	%r256, %r22, %r252;
	add.s32 	%r257, %r23, %r252;
	add.s32 	%r258, %r24, %r252;
	add.s32 	%r259, %r25, %r252;
	add.s32 	%r260, %r26, %r252;
	shl.b32 	%r261, %r248, 5;
	shl.b32 	%r262, %r248, 2;
	add.s32 	%r263, %r249, %r262;
	add.s32 	%r264, %r263, %r261;
	st.shared.u32 	[%r264], %r252;
	st.shared.u32 	[%r264+4], %r253;
	st.shared.u32 	[%r264+8], %r254;
	st.shared.u32 	[%r264+12], %r255;
	st.shared.u32 	[%r264+16], %r256;
	st.shared.u32 	[%r264+20], %r257;
	st.shared.u32 	[%r264+24], %r258;
	st.shared.u32 	[%r264+28], %r259;
	st.shared.u32 	[%r264+32], %r260;
	bar.sync 	0;
	cvt.u32.u16 	%r265, %rs1;
	ld.shared.u16 	%r266, [%r3];
	add.s32 	%r267, %r266, %r265;
	cvt.u32.u16 	%r268, %rs2;
	ld.shared.u16 	%r269, [%r4];
	add.s32 	%r270, %r269, %r268;
	cvt.u32.u16 	%r271, %rs3;
	ld.shared.u16 	%r272, [%r5];
	add.s32 	%r273, %r272, %r271;
	cvt.u32.u16 	%r274, %rs4;
	ld.shared.u16 	%r275, [%r6];
	add.s32 	%r276, %r275, %r274;
	cvt.u32.u16 	%r277, %rs5;
	ld.shared.u16 	%r278, [%r7];
	add.s32 	%r279, %r278, %r277;
	cvt.u32.u16 	%r280, %rs6;
	ld.shared.u16 	%r281, [%r8];
	add.s32 	%r282, %r281, %r280;
	cvt.u32.u16 	%r283, %rs7;
	ld.shared.u16 	%r284, [%r9];
	add.s32 	%r285, %r284, %r283;
	cvt.u32.u16 	%r286, %rs8;
	ld.shared.u16 	%r287, [%r10];
	add.s32 	%r288, %r287, %r286;
	cvt.u32.u16 	%r289, %rs9;
	ld.shared.u16 	%r290, [%r11];
	add.s32 	%r291, %r290, %r289;
	cvt.u32.u16 	%r292, %rs10;
	ld.shared.u16 	%r293, [%r12];
	add.s32 	%r294, %r293, %r292;
	cvt.u32.u16 	%r295, %rs11;
	ld.shared.u16 	%r296, [%r13];
	add.s32 	%r297, %r296, %r295;
	cvt.u32.u16 	%r298, %rs12;
	ld.shared.u16 	%r299, [%r14];
	add.s32 	%r300, %r299, %r298;
	cvt.u32.u16 	%r301, %rs13;
	ld.shared.u16 	%r302, [%r15];
	add.s32 	%r303, %r302, %r301;
	cvt.u32.u16 	%r304, %rs14;
	ld.shared.u16 	%r305, [%r16];
	add.s32 	%r306, %r305, %r304;
	cvt.u32.u16 	%r307, %rs15;
	ld.shared.u16 	%r308, [%r17];
	add.s32 	%r309, %r308, %r307;
	cvt.u32.u16 	%r310, %rs16;
	ld.shared.u16 	%r311, [%r18];
	add.s32 	%r312, %r311, %r310;
	bar.sync 	0;
	shr.u32 	%r313, %r267, 5;
	add.s32 	%r314, %r313, %r267;
	shl.b32 	%r315, %r314, 3;
	add.s32 	%r316, %r249, %r315;
	st.shared.u64 	[%r316], %rd180;
	shr.u32 	%r317, %r270, 5;
	add.s32 	%r318, %r317, %r270;
	shl.b32 	%r319, %r318, 3;
	add.s32 	%r320, %r249, %r319;
	st.shared.u64 	[%r320], %rd179;
	shr.u32 	%r321, %r273, 5;
	add.s32 	%r322, %r321, %r273;
	shl.b32 	%r323, %r322, 3;
	add.s32 	%r324, %r249, %r323;
	st.shared.u64 	[%r324], %rd178;
	shr.u32 	%r325, %r276, 5;
	add.s32 	%r326, %r325, %r276;
	shl.b32 	%r327, %r326, 3;
	add.s32 	%r328, %r249, %r327;
	st.shared.u64 	[%r328], %rd177;
	shr.u32 	%r329, %r279, 5;
	add.s32 	%r330, %r329, %r279;
	shl.b32 	%r331, %r330, 3;
	add.s32 	%r332, %r249, %r331;
	st.shared.u64 	[%r332], %rd176;
	shr.u32 	%r333, %r282, 5;
	add.s32 	%r334, %r333, %r282;
	shl.b32 	%r335, %r334, 3;
	add.s32 	%r336, %r249, %r335;
	st.shared.u64 	[%r336], %rd175;
	shr.u32 	%r337, %r285, 5;
	add.s32 	%r338, %r337, %r285;
	shl.b32 	%r339, %r338, 3;
	add.s32 	%r340, %r249, %r339;
	st.shared.u64 	[%r340], %rd174;
	shr.u32 	%r341, %r288, 5;
	add.s32 	%r342, %r341, %r288;
	shl.b32 	%r343, %r342, 3;
	add.s32 	%r344, %r249, %r343;
	st.shared.u64 	[%r344], %rd173;
	shr.u32 	%r345, %r291, 5;
	add.s32 	%r346, %r345, %r291;
	shl.b32 	%r347, %r346, 3;
	add.s32 	%r348, %r249, %r347;
	st.shared.u64 	[%r348], %rd172;
	shr.u32 	%r349, %r294, 5;
	add.s32 	%r350, %r349, %r294;
	shl.b32 	%r351, %r350, 3;
	add.s32 	%r352, %r249, %r351;
	st.shared.u64 	[%r352], %rd171;
	shr.u32 	%r353, %r297, 5;
	add.s32 	%r354, %r353, %r297;
	shl.b32 	%r355, %r354, 3;
	add.s32 	%r356, %r249, %r355;
	st.shared.u64 	[%r356], %rd170;
	shr.u32 	%r357, %r300, 5;
	add.s32 	%r358, %r357, %r300;
	shl.b32 	%r359, %r358, 3;
	add.s32 	%r360, %r249, %r359;
	st.shared.u64 	[%r360], %rd169;
	shr.u32 	%r361, %r303, 5;
	add.s32 	%r362, %r361, %r303;
	shl.b32 	%r363, %r362, 3;
	add.s32 	%r364, %r249, %r363;
	st.shared.u64 	[%r364], %rd168;
	shr.u32 	%r365, %r306, 5;
	add.s32 	%r366, %r365, %r306;
	shl.b32 	%r367, %r366, 3;
	add.s32 	%r368, %r249, %r367;
	st.shared.u64 	[%r368], %rd167;
	shr.u32 	%r369, %r309, 5;
	add.s32 	%r370, %r369, %r309;
	shl.b32 	%r371, %r370, 3;
	add.s32 	%r372, %r249, %r371;
	st.shared.u64 	[%r372], %rd166;
	shr.u32 	%r373, %r312, 5;
	add.s32 	%r374, %r373, %r312;
	shl.b32 	%r375, %r374, 3;
	add.s32 	%r376, %r249, %r375;
	st.shared.u64 	[%r376], %rd165;
	bar.sync 	0;
	shr.u32 	%r377, %r248, 1;
	shl.b32 	%r378, %r248, 4;
	add.s32 	%r379, %r377, %r378;
	shl.b32 	%r380, %r379, 3;
	add.s32 	%r381, %r249, %r380;
	ld.shared.u64 	%rd180, [%r381];
	shr.u32 	%r382, %r378, 5;
	add.s32 	%r383, %r382, %r378;
	shl.b32 	%r384, %r383, 3;
	add.s32 	%r385, %r249, %r384;
	ld.shared.u64 	%rd179, [%r385+8];
	ld.shared.u64 	%rd178, [%r385+16];
	ld.shared.u64 	%rd177, [%r385+24];
	ld.shared.u64 	%rd176, [%r385+32];
	ld.shared.u64 	%rd175, [%r385+40];
	ld.shared.u64 	%rd174, [%r385+48];
	ld.shared.u64 	%rd173, [%r385+56];
	ld.shared.u64 	%rd172, [%r385+64];
	ld.shared.u64 	%rd171, [%r385+72];
	ld.shared.u64 	%rd170, [%r385+80];
	ld.shared.u64 	%rd169, [%r385+88];
	ld.shared.u64 	%rd168, [%r385+96];
	ld.shared.u64 	%rd167, [%r385+104];
	ld.shared.u64 	%rd166, [%r385+112];
	ld.shared.u64 	%rd165, [%r385+120];
	setp.gt.u32 	%p45, %r391, 59;
	@%p45 bra 	$L__BB1_7;
	add.s32 	%r391, %r391, 4;
	bar.sync 	0;
	bra.uni 	$L__BB1_1;
$L__BB1_7:
	ld.param.u64 	%rd164, [_Z4sortILi256ELi16ELN3cub18CUB_300001_SM_100018BlockLoadAlgorithmE0ELNS1_19BlockStoreAlgorithmE0EdEvPKT3_PS4__param_1];
	setp.gt.s64 	%p46, %rd180, -1;
	selp.b64 	%rd126, -1, -9223372036854775808, %p46;
	xor.b64  	%rd127, %rd126, %rd180;
	setp.gt.s64 	%p47, %rd179, -1;
	selp.b64 	%rd128, -1, -9223372036854775808, %p47;
	xor.b64  	%rd129, %rd128, %rd179;
	setp.gt.s64 	%p48, %rd178, -1;
	selp.b64 	%rd130, -1, -9223372036854775808, %p48;
	xor.b64  	%rd131, %rd130, %rd178;
	setp.gt.s64 	%p49, %rd177, -1;
	selp.b64 	%rd132, -1, -9223372036854775808, %p49;
	xor.b64  	%rd133, %rd132, %rd177;
	setp.gt.s64 	%p50, %rd176, -1;
	selp.b64 	%rd134, -1, -9223372036854775808, %p50;
	xor.b64  	%rd135, %rd134, %rd176;
	setp.gt.s64 	%p51, %rd175, -1;
	selp.b64 	%rd136, -1, -9223372036854775808, %p51;
	xor.b64  	%rd137, %rd136, %rd175;
	setp.gt.s64 	%p52, %rd174, -1;
	selp.b64 	%rd138, -1, -9223372036854775808, %p52;
	xor.b64  	%rd139, %rd138, %rd174;
	setp.gt.s64 	%p53, %rd173, -1;
	selp.b64 	%rd140, -1, -9223372036854775808, %p53;
	xor.b64  	%rd141, %rd140, %rd173;
	setp.gt.s64 	%p54, %rd172, -1;
	selp.b64 	%rd142, -1, -9223372036854775808, %p54;
	xor.b64  	%rd143, %rd142, %rd172;
	setp.gt.s64 	%p55, %rd171, -1;
	selp.b64 	%rd144, -1, -9223372036854775808, %p55;
	xor.b64  	%rd145, %rd144, %rd171;
	setp.gt.s64 	%p56, %rd170, -1;
	selp.b64 	%rd146, -1, -9223372036854775808, %p56;
	xor.b64  	%rd147, %rd146, %rd170;
	setp.gt.s64 	%p57, %rd169, -1;
	selp.b64 	%rd148, -1, -9223372036854775808, %p57;
	xor.b64  	%rd149, %rd148, %rd169;
	setp.gt.s64 	%p58, %rd168, -1;
	selp.b64 	%rd150, -1, -9223372036854775808, %p58;
	xor.b64  	%rd151, %rd150, %rd168;
	setp.gt.s64 	%p59, %rd167, -1;
	selp.b64 	%rd152, -1, -9223372036854775808, %p59;
	xor.b64  	%rd153, %rd152, %rd167;
	setp.gt.s64 	%p60, %rd166, -1;
	selp.b64 	%rd154, -1, -9223372036854775808, %p60;
	xor.b64  	%rd155, %rd154, %rd166;
	setp.gt.s64 	%p61, %rd165, -1;
	selp.b64 	%rd156, -1, -9223372036854775808, %p61;
	xor.b64  	%rd157, %rd156, %rd165;
	bar.sync 	0;
	cvta.to.global.u64 	%rd158, %rd164;
	cvt.u64.u32 	%rd159, %r378;
	mov.u32 	%r388, %ctaid.x;
	shl.b32 	%r389, %r388, 12;
	cvt.u64.u32 	%rd160, %r389;
	add.s64 	%rd161, %rd159, %rd160;
	shl.b64 	%rd162, %rd161, 3;
	add.s64 	%rd163, %rd158, %rd162;
	st.global.u64 	[%rd163], %rd127;
	st.global.u64 	[%rd163+8], %rd129;
	st.global.u64 	[%rd163+16], %rd131;
	st.global.u64 	[%rd163+24], %rd133;
	st.global.u64 	[%rd163+32], %rd135;
	st.global.u64 	[%rd163+40], %rd137;
	st.global.u64 	[%rd163+48], %rd139;
	st.global.u64 	[%rd163+56], %rd141;
	st.global.u64 	[%rd163+64], %rd143;
	st.global.u64 	[%rd163+72], %rd145;
	st.global.u64 	[%rd163+80], %rd147;
	st.global.u64 	[%rd163+88], %rd149;
	st.global.u64 	[%rd163+96], %rd151;
	st.global.u64 	[%rd163+104], %rd153;
	st.global.u64 	[%rd163+112], %rd155;
	st.global.u64 	[%rd163+120], %rd157;
	ret;

}
	// .globl	_ZN3cub18CUB_300001_SM_10006detail11EmptyKernelIvEEvv
.visible .entry _ZN3cub18CUB_300001_SM_10006detail11EmptyKernelIvEEvv()
{


	ret;

}


// ===== COMPILED SASS (sm_100) =====

	.target	sm_100

	.elftype	@"ET_EXEC"


//--------------------- .note.nv.tkinfo           --------------------------
	.section	.note.nv.tkinfo,"",@"SHT_NOTE"
	.sectionflags	@"SHF_NOTE_NV_TKINFO"
	.tkinfo
        /*0018*/ 	.word	0x00000002
        /*0030*/ 	.string	""
        /*0030*/ 	.string	"ptxas"
        /*0030*/ 	.string	"Cuda compilation tools, release 13.0, V13.0.88"
        /*0030*/ 	.string	"Build cuda_13.0.r13.0/compiler.36424714_0"
        /*0030*/ 	.string	"-arch sm_100 -m 64 "



//--------------------- .note.nv.cuinfo           --------------------------
	.section	.note.nv.cuinfo,"",@"SHT_NOTE"
	.sectionflags	@"SHF_NOTE_NV_CUINFO"
        /*0018*/ 	.short	0x0002
        /*001a*/ 	.short	0x0064
        /*001c*/ 	.short	0x0082
	.zero		2


//--------------------- .nv.info                  --------------------------
	.section	.nv.info,"",@"SHT_CUDA_INFO"
	.align	4


	//----- nvinfo : EIATTR_REGCOUNT
	.align		4
        /*0000*/ 	.byte	0x04, 0x2f
        /*0002*/ 	.short	(.L_41 - .L_40)
	.align		4
.L_40:
        /*0004*/ 	.word	index@(_Z4sortILi512ELi8ELN3cub18CUB_300001_SM_100018BlockLoadAlgorithmE3ELNS1_19BlockStoreAlgorithmE3EdEvPKT3_PS4_)
        /*0008*/ 	.word	0x00000040


	//----- nvinfo : EIATTR_FRAME_SIZE
	.align		4
.L_41:
        /*000c*/ 	.byte	0x04, 0x11
        /*000e*/ 	.short	(.L_43 - .L_42)
	.align		4
.L_42:
        /*0010*/ 	.word	index@(_Z4sortILi512ELi8ELN3cub18CUB_300001_SM_100018BlockLoadAlgorithmE3ELNS1_19BlockStoreAlgorithmE3EdEvPKT3_PS4_)
        /*0014*/ 	.word	0x00000000


	//----- nvinfo : EIATTR_REGCOUNT
	.align		4
.L_43:
        /*0018*/ 	.byte	0x04, 0x2f
        /*001a*/ 	.short	(.L_45 - .L_44)
	.align		4
.L_44:
        /*001c*/ 	.word	index@(_Z4sortILi256ELi16ELN3cub18CUB_300001_SM_100018BlockLoadAlgorithmE0ELNS1_19BlockStoreAlgorithmE0EdEvPKT3_PS4_)
        /*0020*/ 	.word	0x0000005c


	//----- nvinfo : EIATTR_FRAME_SIZE
	.align		4
.L_45:
        /*0024*/ 	.byte	0x04, 0x11
        /*0026*/ 	.short	(.L_47 - .L_46)
	.align		4
.L_46:
        /*0028*/ 	.word	index@(_Z4sortILi256ELi16ELN3cub18CUB_300001_SM_100018BlockLoadAlgorithmE0ELNS1_19BlockStoreAlgorithmE0EdEvPKT3_PS4_)
        /*002c*/ 	.word	0x00000000


	//----- nvinfo : EIATTR_REGCOUNT
	.align		4
.L_47:
        /*0030*/ 	.byte	0x04, 0x2f
        /*0032*/ 	.short	(.L_49 - .L_48)
	.align		4
.L_48:
        /*0034*/ 	.word	index@(_ZN3cub18CUB_300001_SM_10006detail11EmptyKernelIvEEvv)
        /*0038*/ 	.word	0x00000004


	//----- nvinfo : EIATTR_FRAME_SIZE
	.align		4
.L_49:
        /*003c*/ 	.byte	0x04, 0x11
        /*003e*/ 	.short	(.L_51 - .L_50)
	.align		4
.L_50:
        /*0040*/ 	.word	index@(_ZN3cub18CUB_300001_SM_10006detail11EmptyKernelIvEEvv)
        /*0044*/ 	.word	0x00000000


	//----- nvinfo : EIATTR_MIN_STACK_SIZE
	.align		4
.L_51:
        /*0048*/ 	.byte	0x04, 0x12
        /*004a*/ 	.short	(.L_53 - .L_52)
	.align		4
.L_52:
        /*004c*/ 	.word	index@(_ZN3cub18CUB_300001_SM_10006detail11EmptyKernelIvEEvv)
        /*0050*/ 	.word	0x00000000


	//----- nvinfo : EIATTR_MIN_STACK_SIZE
	.align		4
.L_53:
        /*0054*/ 	.byte	0x04, 0x12
        /*0056*/ 	.short	(.L_55 - .L_54)
	.align		4
.L_54:
        /*0058*/ 	.word	index@(_Z4sortILi256ELi16ELN3cub18CUB_300001_SM_100018BlockLoadAlgorithmE0ELNS1_19BlockStoreAlgorithmE0EdEvPKT3_PS4_)
        /*005c*/ 	.word	0x00000000


	//----- nvinfo : EIATTR_MIN_STACK_SIZE
	.align		4
.L_55:
        /*0060*/ 	.byte	0x04, 0x12
        /*0062*/ 	.short	(.L_57 - .L_56)
	.align		4
.L_56:
        /*0064*/ 	.word	index@(_Z4sortILi512ELi8ELN3cub18CUB_300001_SM_100018BlockLoadAlgorithmE3ELNS1_19BlockStoreAlgorithmE3EdEvPKT3_PS4_)
        /*0068*/ 	.word	0x00000000
.L_57:


//--------------------- .nv.compat                --------------------------
	.section	.nv.compat,"",@"SHT_CUDA_COMPAT_INFO"
	.align	4
        /*0000*/ 	.byte	0x02, 0x09, 0x00, 0x00, 0x02, 0x02, 0x01, 0x00, 0x02, 0x05, 0x05, 0x00, 0x03, 0x07, 0x01, 0x01
        /*0010*/ 	.byte	0x02, 0x03, 0x00, 0x00, 0x02, 0x06, 0x01, 0x00, 0x04, 0x0b, 0x08, 0x00, 0x09, 0x00, 0x00, 0x00
        /*0020*/ 	.byte	0x00, 0x00, 0x00, 0x00


//--------------------- .nv.info._ZN3cub18CUB_300001_SM_10006detail11EmptyKernelIvEEvv --------------------------
	.section	.nv.info._ZN3cub18CUB_300001_SM_10006detail11EmptyKernelIvEEvv,"",@"SHT_CUDA_INFO"
	.sectionflags	@""
	.align	4


	//----- nvinfo : EIATTR_CUDA_API_VERSION
	.align		4
        /*0000*/ 	.byte	0x04, 0x37
        /*0002*/ 	.short	(.L_59 - .L_58)
.L_58:
        /*0004*/ 	.word	0x00000082


	//----- nvinfo : EIATTR_SPARSE_MMA_MASK
	.align		4
.L_59:
        /*0008*/ 	.byte	0x03, 0x50
        /*000a*/ 	.short	0x0000


	//----- nvinfo : EIATTR_MAXREG_COUNT
	.align		4
        /*000c*/ 	.byte	0x03, 0x1b
        /*000e*/ 	.short	0x00ff


	//----- nvinfo : EIATTR_MERCURY_ISA_VERSION
	.align		4
        /*0010*/ 	.byte	0x03, 0x5f
        /*0012*/ 	.short	0x0101


	//----- nvinfo : EIATTR_VRC_CTA_INIT_COUNT
	.align		4
        /*0014*/ 	.byte	0x02, 0x4a
	.zero		1
	.zero		1


	//----- nvinfo : EIATTR_EXIT_INSTR_OFFSETS
	.align		4
        /*0018*/ 	.byte	0x04, 0x1c
        /*001a*/ 	.short	(.L_61 - .L_60)


	//   ....[0]....
.L_60:
        /*001c*/ 	.word	0x00000010


	//----- nvinfo : EIATTR_SW_WAR
	.align		4
.L_61:
        /*0020*/ 	.byte	0x04, 0x36
        /*0022*/ 	.short	(.L_63 - .L_62)
.L_62:
        /*0024*/ 	.word	0x00000008
.L_63:


//--------------------- .nv.info._Z4sortILi256ELi16ELN3cub18CUB_300001_SM_100018BlockLoadAlgorithmE0ELNS1_19BlockStoreAlgorithmE0EdEvPKT3_PS4_ --------------------------
	.section	.nv.info._Z4sortILi256ELi16ELN3cub18CUB_300001_SM_100018BlockLoadAlgorithmE0ELNS1_19BlockStoreAlgorithmE0EdEvPKT3_PS4_,"",@"SHT_CUDA_INFO"
	.sectionflags	@""
	.align	4


	//----- nvinfo : EIATTR_CUDA_API_VERSION
	.align		4
        /*0000*/ 	.byte	0x04, 0x37
        /*0002*/ 	.short	(.L_65 - .L_64)
.L_64:
        /*0004*/ 	.word	0x00000082


	//----- nvinfo : EIATTR_KPARAM_INFO
	.align		4
.L_65:
        /*0008*/ 	.byte	0x04, 0x17
        /*000a*/ 	.short	(.L_67 - .L_66)
.L_66:
        /*000c*/ 	.word	0x00000000
        /*0010*/ 	.short	0x0001
        /*0012*/ 	.short	0x0008
        /*0014*/ 	.byte	0x00, 0xf5, 0x21, 0x00


	//----- nvinfo : EIATTR_KPARAM_INFO
	.align		4
.L_67:
        /*0018*/ 	.byte	0x04, 0x17
        /*001a*/ 	.short	(.L_69 - .L_68)
.L_68:
        /*001c*/ 	.word	0x00000000
        /*0020*/ 	.short	0x0000
        /*0022*/ 	.short	0x0000
        /*0024*/ 	.byte	0x00, 0xf5, 0x21, 0x00


	//----- nvinfo : EIATTR_SPARSE_MMA_MASK
	.align		4
.L_69:
        /*0028*/ 	.byte	0x03, 0x50
        /*002a*/ 	.short	0x0000


	//----- nvinfo : EIATTR_MAXREG_COUNT
	.align		4
        /*002c*/ 	.byte	0x03, 0x1b
        /*002e*/ 	.short	0x00ff


	//----- nvinfo : EIATTR_NUM_BARRIERS
	.align		4
        /*0030*/ 	.byte	0x02, 0x4c
        /*0032*/ 	.byte	0x01
	.zero		1


	//----- nvinfo : EIATTR_MERCURY_ISA_VERSION
	.align		4
        /*0034*/ 	.byte	0x03, 0x5f
        /*0036*/ 	.short	0x0101


	//----- nvinfo : EIATTR_COOP_GROUP_MASK_REGIDS
	.align		4
        /*0038*/ 	.byte	0x04, 0x29
        /*003a*/ 	.short	(.L_71 - .L_70)


	//   ....[0]....
.L_70:
        /*003c*/ 	.word	0xffffffff


	//   ....[1]....
        /*0040*/ 	.word	0xffffffff


	//   ....[2]....
        /*0044*/ 	.word	0xffffffff


	//   ....[3]....
        /*0048*/ 	.word	0xffffffff


	//   ....[4]....
        /*004c*/ 	.word	0xffffffff


	//----- nvinfo : EIATTR_COOP_GROUP_INSTR_OFFSETS
	.align		4
.L_71:
        /*0050*/ 	.byte	0x04, 0x28
        /*0052*/ 	.short	(.L_73 - .L_72)


	//   ....[0]....
.L_72:
        /*0054*/ 	.word	0x00001830


	//   ....[1]....
        /*0058*/ 	.word	0x00001850


	//   ....[2]....
        /*005c*/ 	.word	0x00001880


	//   ....[3]....
        /*0060*/ 	.word	0x000018b0


	//   ....[4]....
        /*0064*/ 	.word	0x000018d0


	//----- nvinfo : EIATTR_VRC_CTA_INIT_COUNT
	.align		4
.L_73:
        /*0068*/ 	.byte	0x02, 0x4a
	.zero		1
	.zero		1


	//----- nvinfo : EIATTR_EXIT_INSTR_OFFSETS
	.align		4
        /*006c*/ 	.byte	0x04, 0x1c
        /*006e*/ 	.short	(.L_75 - .L_74)


	//   ....[0]....
.L_74:
        /*0070*/ 	.word	0x00002ad0


	//----- nvinfo : EIATTR_CBANK_PARAM_SIZE
	.align		4
.L_75:
        /*0074*/ 	.byte	0x03, 0x19
        /*0076*/ 	.short	0x0010


	//----- nvinfo : EIATTR_PARAM_CBANK
	.align		4
        /*0078*/ 	.byte	0x04, 0x0a
        /*007a*/ 	.short	(.L_77 - .L_76)
	.align		4
.L_76:
        /*007c*/ 	.word	index@(.nv.constant0._Z4sortILi256ELi16ELN3cub18CUB_300001_SM_100018BlockLoadAlgorithmE0ELNS1_19BlockStoreAlgorithmE0EdEvPKT3_PS4_)
        /*0080*/ 	.short	0x0380
        /*0082*/ 	.short	0x0010


	//----- nvinfo : EIATTR_SW_WAR
	.align		4
.L_77:
        /*0084*/ 	.byte	0x04, 0x36
        /*0086*/ 	.short	(.L_79 - .L_78)
.L_78:
        /*0088*/ 	.word	0x00000008
.L_79:


//--------------------- .nv.info._Z4sortILi512ELi8ELN3cub18CUB_300001_SM_100018BlockLoadAlgorithmE3ELNS1_19BlockStoreAlgorithmE3EdEvPKT3_PS4_ --------------------------
	.section	.nv.info._Z4sortILi512ELi8ELN3cub18CUB_300001_SM_100018BlockLoadAlgorithmE3ELNS1_19BlockStoreAlgorithmE3EdEvPKT3_PS4_,"",@"SHT_CUDA_INFO"
	.sectionflags	@""
	.align	4


	//----- nvinfo : EIATTR_CUDA_API_VERSION
	.align		4
        /*0000*/ 	.byte	0x04, 0x37
        /*0002*/ 	.short	(.L_81 - .L_80)
.L_80:
        /*0004*/ 	.word	0x00000082


	//----- nvinfo : EIATTR_KPARAM_INFO
	.align		4
.L_81:
        /*0008*/ 	.byte	0x04, 0x17
        /*000a*/ 	.short	(.L_83 - .L_82)
.L_82:
        /*000c*/ 	.word	0x00000000
        /*0010*/ 	.short	0x0001
        /*0012*/ 	.short	0x0008
        /*0014*/ 	.byte	0x00, 0xf5, 0x21, 0x00


	//----- nvinfo : EIATTR_KPARAM_INFO
	.align		4
.L_83:
        /*0018*/ 	.byte	0x04, 0x17
        /*001a*/ 	.short	(.L_85 - .L_84)
.L_84:
        /*001c*/ 	.word	0x00000000
        /*0020*/ 	.short	0x0000
        /*0022*/ 	.short	0x0000
        /*0024*/ 	.byte	0x00, 0xf5, 0x21, 0x00


	//----- nvinfo : EIATTR_SPARSE_MMA_MASK
	.align		4
.L_85:
        /*0028*/ 	.byte	0x03, 0x50
        /*002a*/ 	.short	0x0000


	//----- nvinfo : EIATTR_MAXREG_COUNT
	.align		4
        /*002c*/ 	.byte	0x03, 0x1b
        /*002e*/ 	.short	0x00ff


	//----- nvinfo : EIATTR_NUM_BARRIERS
	.align		4
        /*0030*/ 	.byte	0x02, 0x4c
        /*0032*/ 	.byte	0x01
	.zero		1


	//----- nvinfo : EIATTR_MERCURY_ISA_VERSION
	.align		4
        /*0034*/ 	.byte	0x03, 0x5f
        /*0036*/ 	.short	0x0101


	//----- nvinfo : EIATTR_COOP_GROUP_MASK_REGIDS
	.align		4
        /*0038*/ 	.byte	0x04, 0x29
        /*003a*/ 	.short	(.L_87 - .L_86)


	//   ....[0]....
.L_86:
        /*003c*/ 	.word	0xffffffff


	//   ....[1]....
        /*0040*/ 	.word	0xffffffff


	//   ....[2]....
        /*0044*/ 	.word	0xffffffff


	//   ....[3]....
        /*0048*/ 	.word	0xffffffff


	//   ....[4]....
        /*004c*/ 	.word	0xffffffff


	//----- nvinfo : EIATTR_COOP_GROUP_INSTR_OFFSETS
	.align		4
.L_87:
        /*0050*/ 	.byte	0x04, 0x28
        /*0052*/ 	.short	(.L_89 - .L_88)


	//   ....[0]....
.L_88:
        /*0054*/ 	.word	0x00001070


	//   ....[1]....
        /*0058*/ 	.word	0x00001090


	//   ....[2]....
        /*005c*/ 	.word	0x000010b0


	//   ....[3]....
        /*0060*/ 	.word	0x000010d0


	//   ....[4]....
        /*0064*/ 	.word	0x000010f0


	//----- nvinfo : EIATTR_VRC_CTA_INIT_COUNT
	.align		4
.L_89:
        /*0068*/ 	.byte	0x02, 0x4a
	.zero		1
	.zero		1


	//----- nvinfo : EIATTR_EXIT_INSTR_OFFSETS
	.align		4
        /*006c*/ 	.byte	0x04, 0x1c
        /*006e*/ 	.short	(.L_91 - .L_90)


	//   ....[0]....
.L_90:
        /*0070*/ 	.word	0x00002090


	//----- nvinfo : EIATTR_CBANK_PARAM_SIZE
	.align		4
.L_91:
        /*0074*/ 	.byte	0x03, 0x19
        /*0076*/ 	.short	0x0010


	//----- nvinfo : EIATTR_PARAM_CBANK
	.align		4
        /*0078*/ 	.byte	0x04, 0x0a
        /*007a*/ 	.short	(.L_93 - .L_92)
	.align		4
.L_92:
        /*007c*/ 	.word	index@(.nv.constant0._Z4sortILi512ELi8ELN3cub18CUB_300001_SM_100018BlockLoadAlgorithmE3ELNS1_19BlockStoreAlgorithmE3EdEvPKT3_PS4_)
        /*0080*/ 	.short	0x0380
        /*0082*/ 	.short	0x0010


	//----- nvinfo : EIATTR_SW_WAR
	.align		4
.L_93:
        /*0084*/ 	.byte	0x04, 0x36
        /*0086*/ 	.short	(.L_95 - .L_94)
.L_94:
        /*0088*/ 	.word	0x00000008
.L_95:


//--------------------- .nv.callgraph             --------------------------
	.section	.nv.callgraph,"",@"SHT_CUDA_CALLGRAPH"
	.align	4
	.sectionentsize	8
	.align		4
        /*0000*/ 	.word	0x00000000
	.align		4
        /*0004*/ 	.word	0xffffffff
	.align		4
        /*0008*/ 	.word	0x00000000
	.align		4
        /*000c*/ 	.word	0xfffffffe
	.align		4
        /*0010*/ 	.word	0x00000000
	.align		4
        /*0014*/ 	.word	0xfffffffd
	.align		4
        /*0018*/ 	.word	0x00000000
	.align		4
        /*001c*/ 	.word	0xfffffffc


//--------------------- .nv.constant4             --------------------------
	.section	.nv.constant4,"a",@progbits
	.align	8
	.align		8
.nv.constant4:
        /*0000*/ 	.dword	_ZN30_INTERNAL_fb923152_4_k_cu_main4cuda3std3__45__cpo5beginE
	.align		8
        /*0008*/ 	.dword	_ZN30_INTERNAL_fb923152_4_k_cu_main4cuda3std3__45__cpo3endE
	.align		8
        /*0010*/ 	.dword	_ZN30_INTERNAL_fb923152_4_k_cu_main4cuda3std3__45__cpo6cbeginE
	.align		8
        /*0018*/ 	.dword	_ZN30_INTERNAL_fb923152_4_k_cu_main4cuda3std3__45__cpo4cendE
	.align		8
        /*0020*/ 	.dword	_ZN30_INTERNAL_fb923152_4_k_cu_main4cuda3std3__45__cpo6rbeginE
	.align		8
        /*0028*/ 	.dword	_ZN30_INTERNAL_fb923152_4_k_cu_main4cuda3std3__45__cpo4rendE
	.align		8
        /*0030*/ 	.dword	_ZN30_INTERNAL_fb923152_4_k_cu_main4cuda3std3__45__cpo7crbeginE
	.align		8
        /*0038*/ 	.dword	_ZN30_INTERNAL_fb923152_4_k_cu_main4cuda3std3__45__cpo5crendE
	.align		8
        /*0040*/ 	.dword	_ZN30_INTERNAL_fb923152_4_k_cu_main4cuda3std3__432_GLOBAL__N__fb923152_4_k_cu_main6ignoreE
	.align		8
        /*0048*/ 	.dword	_ZN30_INTERNAL_fb923152_4_k_cu_main4cuda3std3__419piecewise_constructE
	.align		8
        /*0050*/ 	.dword	_ZN30_INTERNAL_fb923152_4_k_cu_main4cuda3std3__48in_placeE
	.align		8
        /*0058*/ 	.dword	_ZN30_INTERNAL_fb923152_4_k_cu_main4cuda3std3__420unreachable_sentinelE
	.align		8
        /*0060*/ 	.dword	_ZN30_INTERNAL_fb923152_4_k_cu_main4cuda3std3__47nulloptE
	.align		8
        /*0068*/ 	.dword	_ZN30_INTERNAL_fb923152_4_k_cu_main4cuda3std3__48unexpectE
	.align		8
        /*0070*/ 	.dword	_ZN30_INTERNAL_fb923152_4_k_cu_main4cuda3std6ranges3__45__cpo4swapE
	.align		8
        /*0078*/ 	.dword	_ZN30_INTERNAL_fb923152_4_k_cu_main4cuda3std6ranges3__45__cpo9iter_moveE
	.align		8
        /*0080*/ 	.dword	_ZN30_INTERNAL_fb923152_4_k_cu_main4cuda3std6ranges3__45__cpo5beginE
	.align		8
        /*0088*/ 	.dword	_ZN30_INTERNAL_fb923152_4_k_cu_main4cuda3std6ranges3__45__cpo3endE
	.align		8
        /*0090*/ 	.dword	_ZN30_INTERNAL_fb923152_4_k_cu_main4cuda3std6ranges3__45__cpo6cbeginE
	.align		8
        /*0098*/ 	.dword	_ZN30_INTERNAL_fb923152_4_k_cu_main4cuda3std6ranges3__45__cpo4cendE
	.align		8
        /*00a0*/ 	.dword	_ZN30_INTERNAL_fb923152_4_k_cu_main4cuda3std6ranges3__45__cpo7advanceE
	.align		8
        /*00a8*/ 	.dword	_ZN30_INTERNAL_fb923152_4_k_cu_main4cuda3std6ranges3__45__cpo9iter_swapE
	.align		8
        /*00b0*/ 	.dword	_ZN30_INTERNAL_fb923152_4_k_cu_main4cuda3std6ranges3__45__cpo4nextE
	.align		8
        /*00b8*/ 	.dword	_ZN30_INTERNAL_fb923152_4_k_cu_main4cuda3std6ranges3__45__cpo4prevE
	.align		8
        /*00c0*/ 	.dword	_ZN30_INTERNAL_fb923152_4_k_cu_main4cuda3std6ranges3__45__cpo4dataE
	.align		8
        /*00c8*/ 	.dword	_ZN30_INTERNAL_fb923152_4_k_cu_main4cuda3std6ranges3__45__cpo5cdataE
	.align		8
        /*00d0*/ 	.dword	_ZN30_INTERNAL_fb923152_4_k_cu_main4cuda3std6ranges3__45__cpo4sizeE
	.align		8
        /*00d8*/ 	.dword	_ZN30_INTERNAL_fb923152_4_k_cu_main4cuda3std6ranges3__45__cpo5ssizeE
	.align		8
        /*00e0*/ 	.dword	_ZN30_INTERNAL_fb923152_4_k_cu_main4cuda3std6ranges3__45__cpo8distanceE
	.align		8
        /*00e8*/ 	.dword	_ZN30_INTERNAL_fb923152_4_k_cu_main6thrust24THRUST_300001_SM_1000_NS6system6detail10sequential3seqE
	.align		8
        /*00f0*/ 	.dword	_ZN30_INTERNAL_fb923152_4_k_cu_main6thrust24THRUST_300001_SM_1000_NS12placeholders2_1E
	.align		8
        /*00f8*/ 	.dword	_ZN30_INTERNAL_fb923152_4_k_cu_main6thrust24THRUST_300001_SM_1000_NS12placeholders2_2E
	.align		8
        /*0100*/ 	.dword	_ZN30_INTERNAL_fb923152_4_k_cu_main6thrust24THRUST_300001_SM_1000_NS12placeholders2_3E
	.align		8
        /*0108*/ 	.dword	_ZN30_INTERNAL_fb923152_4_k_cu_main6thrust24THRUST_300001_SM_1000_NS12placeholders2_4E
	.align		8
        /*0110*/ 	.dword	_ZN30_INTERNAL_fb923152_4_k_cu_main6thrust24THRUST_300001_SM_1000_NS12placeholders2_5E
	.align		8
        /*0118*/ 	.dword	_ZN30_INTERNAL_fb923152_4_k_cu_main6thrust24THRUST_300001_SM_1000_NS12placeholders2_6E
	.align		8
        /*0120*/ 	.dword	_ZN30_INTERNAL_fb923152_4_k_cu_main6thrust24THRUST_300001_SM_1000_NS12placeholders2_7E
	.align		8
        /*0128*/ 	.dword	_ZN30_INTERNAL_fb923152_4_k_cu_main6thrust24THRUST_300001_SM_1000_NS12placeholders2_8E
	.align		8
        /*0130*/ 	.dword	_ZN30_INTERNAL_fb923152_4_k_cu_main6thrust24THRUST_300001_SM_1000_NS12placeholders2_9E
	.align		8
        /*0138*/ 	.dword	_ZN30_INTERNAL_fb923152_4_k_cu_main6thrust24THRUST_300001_SM_1000_NS12placeholders3_10E


//--------------------- .text._ZN3cub18CUB_300001_SM_10006detail11EmptyKernelIvEEvv --------------------------
	.section	.text._ZN3cub18CUB_300001_SM_10006detail11EmptyKernelIvEEvv,"ax",@progbits
	.align	128
        .global         _ZN3cub18CUB_300001_SM_10006detail11EmptyKernelIvEEvv
        .type           _ZN3cub18CUB_300001_SM_10006detail11EmptyKernelIvEEvv,@function
        .size           _ZN3cub18CUB_300001_SM_10006detail11EmptyKernelIvEEvv,(.L_x_5 - _ZN3cub18CUB_300001_SM_10006detail11EmptyKernelIvEEvv)
        .other          _ZN3cub18CUB_300001_SM_10006detail11EmptyKernelIvEEvv,@"STO_CUDA_ENTRY STV_DEFAULT"
_ZN3cub18CUB_300001_SM_10006detail11EmptyKernelIvEEvv:
.text._ZN3cub18CUB_300001_SM_10006detail11EmptyKernelIvEEvv:
[----:B------:R-:W-:Y:S01]  /*0000*/  LDC R1, c[0x0][0x37c] ;  /* 0x0000df00ff017b82 */ /* 0x000fe20000000800 */
[----:B------:R-:W-:Y:S05]  /*0010*/  EXIT ;  /* 0x000000000000794d */ /* 0x000fea0003800000 */
.L_x_0:
[----:B------:R-:W-:-:S00]  /*0020*/  BRA `(.L_x_0) ;  /* 0xfffffffc00fc7947 */ /* 0x000fc0000383ffff */
[----:B------:R-:W-:-:S00]  /*0030*/  NOP ;  /* 0x0000000000007918 */ /* 0x000fc00000000000 */
        /* <DEDUP_REMOVED lines=12> */
.L_x_5:


//--------------------- .text._Z4sortILi256ELi16ELN3cub18CUB_300001_SM_100018BlockLoadAlgorithmE0ELNS1_19BlockStoreAlgorithmE0EdEvPKT3_PS4_ --------------------------
	.section	.text._Z4sortILi256ELi16ELN3cub18CUB_300001_SM_100018BlockLoadAlgorithmE0ELNS1_19BlockStoreAlgorithmE0EdEvPKT3_PS4_,"ax",@progbits
	.align	128
        .global         _Z4sortILi256ELi16ELN3cub18CUB_300001_SM_100018BlockLoadAlgorithmE0ELNS1_19BlockStoreAlgorithmE0EdEvPKT3_PS4_
        .type           _Z4sortILi256ELi16ELN3cub18CUB_300001_SM_100018BlockLoadAlgorithmE0ELNS1_19BlockStoreAlgorithmE0EdEvPKT3_PS4_,@function
        .size           _Z4sortILi256ELi16ELN3cub18CUB_300001_SM_100018BlockLoadAlgorithmE0ELNS1_19BlockStoreAlgorithmE0EdEvPKT3_PS4_,(.L_x_6 - _Z4sortILi256ELi16ELN3cub18CUB_300001_SM_100018BlockLoadAlgorithmE0ELNS1_19BlockStoreAlgorithmE0EdEvPKT3_PS4_)
        .other          _Z4sortILi256ELi16ELN3cub18CUB_300001_SM_100018BlockLoadAlgorithmE0ELNS1_19BlockStoreAlgorithmE0EdEvPKT3_PS4_,@"STO_CUDA_ENTRY STV_DEFAULT"
_Z4sortILi256ELi16ELN3cub18CUB_300001_SM_100018BlockLoadAlgorithmE0ELNS1_19BlockStoreAlgorithmE0EdEvPKT3_PS4_:
.text._Z4sortILi256ELi16ELN3cub18CUB_300001_SM_100018BlockLoadAlgorithmE0ELNS1_19BlockStoreAlgorithmE0EdEvPKT3_PS4_:
[----:B------:R-:W-:Y:S01]  /*0000*/  LDC R1, c[0x0][0x37c] ;  /* 0x0000df00ff017b82 */ /* 0x000fe20000000800 */
[----:B------:R-:W0:Y:S01]  /*0010*/  S2R R10, SR_TID.X ;  /* 0x00000000000a7919 */ /* 0x000e220000002100 */
[----:B------:R-:W1:Y:S01]  /*0020*/  LDCU.64 UR4, c[0x0][0x380] ;  /* 0x00007000ff0477ac */ /* 0x000e620008000a00 */
[----:B------:R-:W2:Y:S01]  /*0030*/  S2R R3, SR_CTAID.X ;  /* 0x0000000000037919 */ /* 0x000ea20000002500 */
[----:B------:R-:W3:Y:S01]  /*0040*/  LDCU.64 UR6, c[0x0][0x358] ;  /* 0x00006b00ff0677ac */ /* 0x000ee20008000a00 */
[----:B0-----:R-:W-:-:S05]  /*0050*/  IMAD.SHL.U32 R0, R10, 0x10, RZ ;  /* 0x000000100a007824 */ /* 0x001fca00078e00ff */
[----:B--2---:R-:W-:-:S05]  /*0060*/  LEA R0, P0, R3, R0, 0xc ;  /* 0x0000000003007211 */ /* 0x004fca00078060ff */
[----:B------:R-:W-:Y:S01]  /*0070*/  IMAD.X R3, RZ, RZ, RZ, P0 ;  /* 0x000000ffff037224 */ /* 0x000fe200000e06ff */
[----:B-1----:R-:W-:-:S04]  /*0080*/  LEA R18, P0, R0, UR4, 0x3 ;  /* 0x0000000400127c11 */ /* 0x002fc8000f8018ff */
[----:B------:R-:W-:-:S05]  /*0090*/  LEA.HI.X R19, R0, UR5, R3, 0x3, P0 ;  /* 0x0000000500137c11 */ /* 0x000fca00080f1c03 */
[----:B---3--:R-:W2:Y:S04]  /*00a0*/  LDG.E.64 R20, desc[UR6][R18.64] ;  /* 0x0000000612147981 */ /* 0x008ea8000c1e1b00 */
[----:B------:R-:W3:Y:S04]  /*00b0*/  LDG.E.64 R22, desc[UR6][R18.64+0x8] ;  /* 0x0000080612167981 */ /* 0x000ee8000c1e1b00 */
[----:B------:R-:W4:Y:S04]  /*00c0*/  LDG.E.64 R24, desc[UR6][R18.64+0x10] ;  /* 0x0000100612187981 */ /* 0x000f28000c1e1b00 */
[----:B------:R-:W5:Y:S04]  /*00d0*/  LDG.E.64 R26, desc[UR6][R18.64+0x18] ;  /* 0x00001806121a7981 */ /* 0x000f68000c1e1b00 */
        /* <DEDUP_REMOVED lines=11> */
[----:B------:R0:W5:Y:S01]  /*0190*/  LDG.E.64 R2, desc[UR6][R18.64+0x78] ;  /* 0x0000780612027981 */ /* 0x000162000c1e1b00 */
[----:B------:R-:W-:Y:S01]  /*01a0*/  IMAD.MOV.U32 R0, RZ, RZ, -0x1 ;  /* 0xffffffffff007424 */ /* 0x000fe200078e00ff */
[----:B------:R-:W1:Y:S01]  /*01b0*/  S2UR UR5, SR_CgaCtaId ;  /* 0x00000000000579c3 */ /* 0x000e620000008800 */
[----:B------:R-:W-:Y:S01]  /*01c0*/  UMOV UR4, 0x400 ;  /* 0x0000040000047882 */ /* 0x000fe20000000000 */
[----:B------:R-:W0:Y:S01]  /*01d0*/  S2R R87, SR_LANEID ;  /* 0x0000000000577919 */ /* 0x000e220000000000 */
[----:B-1----:R-:W-:-:S05]  /*01e0*/  ULEA UR4, UR5, UR4, 0x18 ;  /* 0x0000000405047291 */ /* 0x002fca000f8ec0ff */
[----:B------:R-:W-:Y:S01]  /*01f0*/  BAR.SYNC.DEFER_BLOCKING 0x0 ;  /* 0x0000000000007b1d */ /* 0x000fe20000010000 */
[----:B--2---:R-:W-:-:S04]  /*0200*/  ISETP.GT.U32.AND P0, PT, R20, -0x1, PT ;  /* 0xffffffff1400780c */ /* 0x004fc80003f04070 */
[----:B------:R-:W-:Y:S02]  /*0210*/  ISETP.GT.AND.EX P0, PT, R21, -0x1, PT, P0 ;  /* 0xffffffff1500780c */ /* 0x000fe40003f04300 */
[----:B---3--:R-:W-:Y:S02]  /*0220*/  ISETP.GT.U32.AND P1, PT, R22, -0x1, PT ;  /* 0xffffffff1600780c */ /* 0x008fe40003f24070 */
[----:B----4-:R-:W-:Y:S02]  /*0230*/  ISETP.GT.U32.AND P2, PT, R24, -0x1, PT ;  /* 0xffffffff1800780c */ /* 0x010fe40003f44070 */
[----:B------:R-:W-:Y:S02]  /*0240*/  SEL R11, RZ, 0xffffffff, P0 ;  /* 0xffffffffff0b7807 */ /* 0x000fe40000000000 */
[----:B------:R-:W-:Y:S02]  /*0250*/  SEL R41, R0, 0x80000000, !P0 ;  /* 0x8000000000297807 */ /* 0x000fe40004000000 */
[----:B------:R-:W-:-:S02]  /*0260*/  ISETP.GT.AND.EX P0, PT, R23, -0x1, PT, P1 ;  /* 0xffffffff1700780c */ /* 0x000fc40003f04310 */
[----:B------:R-:W-:Y:S02]  /*0270*/  ISETP.GT.AND.EX P1, PT, R25, -0x1, PT, P2 ;  /* 0xffffffff1900780c */ /* 0x000fe40003f24320 */
[----:B-----5:R-:W-:Y:S02]  /*0280*/  ISETP.GT.U32.AND P2, PT, R26, -0x1, PT ;  /* 0xffffffff1a00780c */ /* 0x020fe40003f44070 */
[----:B------:R-:W-:Y:S02]  /*0290*/  LOP3.LUT R40, R11, R20, RZ, 0x3c, !PT ;  /* 0x000000140b287212 */ /* 0x000fe400078e3cff */
[----:B0-----:R-:W-:Y:S02]  /*02a0*/  SEL R19, RZ, 0xffffffff, P0 ;  /* 0xffffffffff137807 */ /* 0x001fe40000000000 */
[----:B------:R-:W-:Y:S02]  /*02b0*/  SEL R39, R0, 0x80000000, !P0 ;  /* 0x8000000000277807 */ /* 0x000fe40004000000 */
[----:B------:R-:W-:-:S02]  /*02c0*/  SEL R11, RZ, 0xffffffff, P1 ;  /* 0xffffffffff0b7807 */ /* 0x000fc40000800000 */
[----:B------:R-:W-:Y:S02]  /*02d0*/  SEL R37, R0, 0x80000000, !P1 ;  /* 0x8000000000257807 */ /* 0x000fe40004800000 */
[----:B------:R-:W-:Y:S02]  /*02e0*/  ISETP.GT.AND.EX P0, PT, R27, -0x1, PT, P2 ;  /* 0xffffffff1b00780c */ /* 0x000fe40003f04320 */
[----:B------:R-:W-:Y:S02]  /*02f0*/  ISETP.GT.U32.AND P1, PT, R28, -0x1, PT ;  /* 0xffffffff1c00780c */ /* 0x000fe40003f24070 */
[----:B------:R-:W-:Y:S02]  /*0300*/  ISETP.GT.U32.AND P2, PT, R30, -0x1, PT ;  /* 0xffffffff1e00780c */ /* 0x000fe40003f44070 */
[----:B------:R-:W-:Y:S02]  /*0310*/  LOP3.LUT R36, R11, R24, RZ, 0x3c, !PT ;  /* 0x000000180b247212 */ /* 0x000fe400078e3cff */
[----:B------:R-:W-:-:S02]  /*0320*/  SEL R11, RZ, 0xffffffff, P0 ;  /* 0xffffffffff0b7807 */ /* 0x000fc40000000000 */
[----:B------:R-:W-:Y:S02]  /*0330*/  SEL R35, R0, 0x80000000, !P0 ;  /* 0x8000000000237807 */ /* 0x000fe40004000000 */
[----:B------:R-:W-:Y:S02]  /*0340*/  ISETP.GT.AND.EX P0, PT, R29, -0x1, PT, P1 ;  /* 0xffffffff1d00780c */ /* 0x000fe40003f04310 */
[----:B------:R-:W-:Y:S02]  /*0350*/  ISETP.GT.AND.EX P1, PT, R31, -0x1, PT, P2 ;  /* 0xffffffff1f00780c */ /* 0x000fe40003f24320 */
[----:B------:R-:W-:Y:S02]  /*0360*/  ISETP.GT.U32.AND P2, PT, R42, -0x1, PT ;  /* 0xffffffff2a00780c */ /* 0x000fe40003f44070 */
[----:B------:R-:W-:Y:S02]  /*0370*/  LOP3.LUT R41, R41, R21, RZ, 0x3c, !PT ;  /* 0x0000001529297212 */ /* 0x000fe400078e3cff */
[----:B------:R-:W-:-:S02]  /*0380*/  LOP3.LUT R34, R11, R26, RZ, 0x3c, !PT ;  /* 0x0000001a0b227212 */ /* 0x000fc400078e3cff */
[----:B------:R-:W-:Y:S02]  /*0390*/  LOP3.LUT R38, R19, R22, RZ, 0x3c, !PT ;  /* 0x0000001613267212 */ /* 0x000fe400078e3cff */
[----:B------:R-:W-:Y:S02]  /*03a0*/  SEL R21, RZ, 0xffffffff, P0 ;  /* 0xffffffffff157807 */ /* 0x000fe40000000000 */
[C---:B------:R-:W-:Y:S02]  /*03b0*/  SEL R33, R0.reuse, 0x80000000, !P0 ;  /* 0x8000000000217807 */ /* 0x040fe40004000000 */
[----:B------:R-:W-:Y:S02]  /*03c0*/  SEL R11, RZ, 0xffffffff, P1 ;  /* 0xffffffffff0b7807 */ /* 0x000fe40000800000 */
[----:B------:R-:W-:Y:S02]  /*03d0*/  SEL R19, R0, 0x80000000, !P1 ;  /* 0x8000000000137807 */ /* 0x000fe40004800000 */
[----:B------:R-:W-:-:S02]  /*03e0*/  ISETP.GT.AND.EX P0, PT, R43, -0x1, PT, P2 ;  /* 0xffffffff2b00780c */ /* 0x000fc40003f04320 */
[----:B------:R-:W-:Y:S02]  /*03f0*/  ISETP.GT.U32.AND P1, PT, R44, -0x1, PT ;  /* 0xffffffff2c00780c */ /* 0x000fe40003f24070 */
[----:B------:R-:W-:Y:S02]  /*0400*/  ISETP.GT.U32.AND P2, PT, R46, -0x1, PT ;  /* 0xffffffff2e00780c */ /* 0x000fe40003f44070 */
[----:B------:R-:W-:Y:S02]  /*0410*/  LOP3.LUT R33, R33, R29, RZ, 0x3c, !PT ;  /* 0x0000001d21217212 */ /* 0x000fe400078e3cff */
[----:B------:R-:W-:Y:S02]  /*0420*/  LOP3.LUT R30, R11, R30, RZ, 0x3c, !PT ;  /* 0x0000001e0b1e7212 */ /* 0x000fe400078e3cff */
[----:B------:R-:W-:Y:S02]  /*0430*/  SEL R11, RZ, 0xffffffff, P0 ;  /* 0xffffffffff0b7807 */ /* 0x000fe40000000000 */
[----:B------:R-:W-:-:S02]  /*0440*/  SEL R29, R0, 0x80000000, !P0 ;  /* 0x80000000001d7807 */ /* 0x000fc40004000000 */
[----:B------:R-:W-:Y:S02]  /*0450*/  ISETP.GT.AND.EX P0, PT, R45, -0x1, PT, P1 ;  /* 0xffffffff2d00780c */ /* 0x000fe40003f04310 */
[----:B------:R-:W-:Y:S02]  /*0460*/  ISETP.GT.AND.EX P1, PT, R47, -0x1, PT, P2 ;  /* 0xffffffff2f00780c */ /* 0x000fe40003f24320 */
[----:B------:R-:W-:Y:S02]  /*0470*/  ISETP.GT.U32.AND P3, PT, R16, -0x1, PT ;  /* 0xffffffff1000780c */ /* 0x000fe40003f64070 */
[----:B------:R-:W-:Y:S02]  /*0480*/  LOP3.LUT R32, R21, R28, RZ, 0x3c, !PT ;  /* 0x0000001c15207212 */ /* 0x000fe400078e3cff */
[----:B------:R-:W-:Y:S02]  /*0490*/  LOP3.LUT R28, R11, R42, RZ, 0x3c, !PT ;  /* 0x0000002a0b1c7212 */ /* 0x000fe400078e3cff */
[----:B------:R-:W-:-:S02]  /*04a0*/  LOP3.LUT R37, R37, R25, RZ, 0x3c, !PT ;  /* 0x0000001925257212 */ /* 0x000fc400078e3cff */
[----:B------:R-:W-:Y:S02]  /*04b0*/  LOP3.LUT R35, R35, R27, RZ, 0x3c, !PT ;  /* 0x0000001b23237212 */ /* 0x000fe400078e3cff */
[----:B------:R-:W-:Y:S02]  /*04c0*/  LOP3.LUT R31, R19, R31, RZ, 0x3c, !PT ;  /* 0x0000001f131f7212 */ /* 0x000fe400078e3cff */
[----:B------:R-:W-:Y:S02]  /*04d0*/  SEL R11, RZ, 0xffffffff, P1 ;  /* 0xffffffffff0b7807 */ /* 0x000fe40000800000 */
[----:B------:R-:W-:Y:S02]  /*04e0*/  ISETP.GT.AND.EX P2, PT, R17, -0x1, PT, P3 ;  /* 0xffffffff1100780c */ /* 0x000fe40003f44330 */
[----:B------:R-:W-:Y:S02]  /*04f0*/  SEL R19, RZ, 0xffffffff, P0 ;  /* 0xffffffffff137807 */ /* 0x000fe40000000000 */
[----:B------:R-:W-:-:S02]  /*0500*/  SEL R27, R0, 0x80000000, !P0 ;  /* 0x80000000001b7807 */ /* 0x000fc40004000000 */
[----:B------:R-:W-:Y:S02]  /*0510*/  SEL R25, R0, 0x80000000, !P1 ;  /* 0x8000000000197807 */ /* 0x000fe40004800000 */
[----:B------:R-:W-:Y:S02]  /*0520*/  ISETP.GT.U32.AND P0, PT, R14, -0x1, PT ;  /* 0xffffffff0e00780c */ /* 0x000fe40003f04070 */
[----:B------:R-:W-:Y:S02]  /*0530*/  ISETP.GT.U32.AND P1, PT, R12, -0x1, PT ;  /* 0xffffffff0c00780c */ /* 0x000fe40003f24070 */
[----:B------:R-:W-:Y:S02]  /*0540*/  LOP3.LUT R39, R39, R23, RZ, 0x3c, !PT ;  /* 0x0000001727277212 */ /* 0x000fe400078e3cff */
        /* <DEDUP_REMOVED lines=15> */
[----:B------:R-:W-:Y:S02]  /*0640*/  LOP3.LUT R20, R17, R14, RZ, 0x3c, !PT ;  /* 0x0000000e11147212 */ /* 0x000fe400078e3cff */
[----:B------:R-:W-:Y:S02]  /*0650*/  LOP3.LUT R18, R11, R12, RZ, 0x3c, !PT ;  /* 0x0000000c0b127212 */ /* 0x000fe400078e3cff */
        /* <DEDUP_REMOVED lines=11> */
[----:B------:R-:W-:Y:S02]  /*0710*/  SEL R13, R0, 0x80000000, !P0 ;  /* 0x80000000000d7807 */ /* 0x000fe40004000000 */
[----:B------:R-:W-:Y:S02]  /*0720*/  ISETP.GT.AND.EX P1, PT, R3, -0x1, PT, P2 ;  /* 0xffffffff0300780c */ /* 0x000fe40003f24320 */
[----:B------:R-:W-:Y:S02]  /*0730*/  LOP3.LUT R16, R11, R8, RZ, 0x3c, !PT ;  /* 0x000000080b107212 */ /* 0x000fe400078e3cff */
[----:B------:R-:W-:-:S02]  /*0740*/  LOP3.LUT R13, R13, R5, RZ, 0x3c, !PT ;  /* 0x000000050d0d7212 */ /* 0x000fc400078e3cff */
[----:B------:R-:W-:Y:S02]  /*0750*/  LOP3.LUT R14, R9, R6, RZ, 0x3c, !PT ;  /* 0x00000006090e7212 */ /* 0x000fe400078e3cff */
[----:B------:R-:W-:Y:S02]  /*0760*/  LOP3.LUT R15, R15, R7, RZ, 0x3c, !PT ;  /* 0x000000070f0f7212 */ /* 0x000fe400078e3cff */
[----:B------:R-:W-:Y:S02]  /*0770*/  SEL R11, RZ, 0xffffffff, P0 ;  /* 0xffffffffff0b7807 */ /* 0x000fe40000000000 */
[----:B------:R-:W-:Y:S02]  /*0780*/  LEA R5, R10, UR4, 0x2 ;  /* 0x000000040a057c11 */ /* 0x000fe4000f8e10ff */
[----:B------:R-:W-:Y:S01]  /*0790*/  SEL R9, R0, 0x80000000, !P1 ;  /* 0x8000000000097807 */ /* 0x000fe20004800000 */
[----:B------:R-:W-:Y:S01]  /*07a0*/  IMAD.MOV.U32 R0, RZ, RZ, RZ ;  /* 0x000000ffff007224 */ /* 0x000fe200078e00ff */
[----:B------:R-:W-:-:S02]  /*07b0*/  SEL R7, RZ, 0xffffffff, P1 ;  /* 0xffffffffff077807 */ /* 0x000fc40000800000 */
[----:B------:R-:W-:Y:S01]  /*07c0*/  LOP3.LUT R12, R11, R4, RZ, 0x3c, !PT ;  /* 0x000000040b0c7212 */ /* 0x000fe200078e3cff */
[----:B------:R-:W-:Y:S01]  /*07d0*/  IMAD R4, R10, 0x20, R5 ;  /* 0x000000200a047824 */ /* 0x000fe200078e0205 */
[----:B------:R-:W-:Y:S02]  /*07e0*/  LOP3.LUT R29, R29, R43, RZ, 0x3c, !PT ;  /* 0x0000002b1d1d7212 */ /* 0x000fe400078e3cff */
[----:B------:R-:W-:Y:S02]  /*07f0*/  LOP3.LUT R27, R27, R45, RZ, 0x3c, !PT ;  /* 0x0000002d1b1b7212 */ /* 0x000fe400078e3cff */
[----:B------:R-:W-:Y:S02]  /*0800*/  LOP3.LUT R25, R25, R47, RZ, 0x3c, !PT ;  /* 0x0000002f19197212 */ /* 0x000fe400078e3cff */
[----:B------:R-:W-:Y:S02]  /*0810*/  LOP3.LUT R2, R7, R2, RZ, 0x3c, !PT ;  /* 0x0000000207027212 */ /* 0x000fe400078e3cff */
[----:B------:R-:W-:-:S07]  /*0820*/  LOP3.LUT R3, R9, R3, RZ, 0x3c, !PT ;  /* 0x0000000309037212 */ /* 0x000fce00078e3cff */
.L_x_1:
[C---:B0-----:R-:W-:Y:S01]  /*0830*/  ISETP.NE.U32.AND P0, PT, R40.reuse, -0x1, PT ;  /* 0xffffffff2800780c */ /* 0x041fe20003f05070 */
[----:B------:R-:W-:Y:S01]  /*0840*/  STS [R5], RZ ;  /* 0x000000ff05007388 */ /* 0x000fe20000000800 */
[----:B------:R-:W0:Y:S01]  /*0850*/  S2UR UR5, SR_CgaCtaId ;  /* 0x00000000000579c3 */ /* 0x000e220000008800 */
[----:B------:R-:W-:Y:S01]  /*0860*/  ISETP.NE.AND P1, PT, R87, 0x1f, PT ;  /* 0x0000001f5700780c */ /* 0x000fe20003f25270 */
[----:B------:R-:W-:Y:S01]  /*0870*/  UMOV UR4, 0x400 ;  /* 0x0000040000047882 */ /* 0x000fe20000000000 */
[C---:B------:R-:W-:Y:S01]  /*0880*/  ISETP.NE.AND.EX P0, PT, R41.reuse, 0x7fffffff, PT, P0 ;  /* 0x7fffffff2900780c */ /* 0x040fe20003f05300 */
[----:B------:R-:W-:Y:S03]  /*0890*/  STS [R5+0x400], RZ ;  /* 0x000400ff05007388 */ /* 0x000fe60000000800 */
[----:B-1----:R-:W-:Y:S01]  /*08a0*/  SEL R7, R40, RZ, P0 ;  /* 0x000000ff28077207 */ /* 0x002fe20000000000 */
[----:B------:R-:W-:Y:S01]  /*08b0*/  STS [R5+0x800], RZ ;  /* 0x000800ff05007388 */ /* 0x000fe20000000800 */
[----:B------:R-:W-:-:S02]  /*08c0*/  SEL R6, R41, 0x80000000, P0 ;  /* 0x8000000029067807 */ /* 0x000fc40000000000 */
[----:B------:R-:W-:Y:S01]  /*08d0*/  ISETP.NE.U32.AND P0, PT, R38, -0x1, PT ;  /* 0xffffffff2600780c */ /* 0x000fe20003f05070 */
[----:B------:R-:W-:Y:S01]  /*08e0*/  STS [R5+0xc00], RZ ;  /* 0x000c00ff05007388 */ /* 0x000fe20000000800 */
[----:B------:R-:W-:Y:S02]  /*08f0*/  SHF.R.U64 R6, R7, R0, R6 ;  /* 0x0000000007067219 */ /* 0x000fe40000001206 */
[----:B------:R-:W-:Y:S01]  /*0900*/  ISETP.NE.AND.EX P0, PT, R39, 0x7fffffff, PT, P0 ;  /* 0x7fffffff2700780c */ /* 0x000fe20003f05300 */
[----:B------:R-:W-:Y:S01]  /*0910*/  STS [R5+0x1000], RZ ;  /* 0x001000ff05007388 */ /* 0x000fe20000000800 */
[----:B------:R-:W-:-:S03]  /*0920*/  LOP3.LUT R6, R6, 0xf, RZ, 0xc0, !PT ;  /* 0x0000000f06067812 */ /* 0x000fc600078ec0ff */
[----:B------:R-:W-:Y:S01]  /*0930*/  STS [R5+0x1400], RZ ;  /* 0x001400ff05007388 */ /* 0x000fe20000000800 */
[----:B------:R-:W-:Y:S01]  /*0940*/  SHF.R.U32.HI R8, RZ, 0x2, R6 ;  /* 0x00000002ff087819 */ /* 0x000fe20000011606 */
[----:B------:R-:W-:Y:S02]  /*0950*/  IMAD.SHL.U32 R7, R6, 0x400, RZ ;  /* 0x0000040006077824 */ /* 0x000fe400078e00ff */
[----:B------:R-:W-:Y:S01]  /*0960*/  STS [R5+0x1800], RZ ;  /* 0x001800ff05007388 */ /* 0x000fe20000000800 */
[----:B------:R-:W-:Y:S01]  /*0970*/  LOP3.LUT R8, R8, 0x3ffffffe, RZ, 0xc0, !PT ;  /* 0x3ffffffe08087812 */ /* 0x000fe200078ec0ff */
[----:B0-----:R-:W-:Y:S01]  /*0980*/  ULEA UR4, UR5, UR4, 0x18 ;  /* 0x0000000405047291 */ /* 0x001fe2000f8ec0ff */
[----:B------:R-:W-:Y:S01]  /*0990*/  LOP3.LUT R6, R7, 0x1c00, RZ, 0xc0, !PT ;  /* 0x00001c0007067812 */ /* 0x000fe200078ec0ff */
[----:B------:R-:W-:Y:S01]  /*09a0*/  STS [R5+0x1c00], RZ ;  /* 0x001c00ff05007388 */ /* 0x000fe20000000800 */
[----:B------:R-:W-:Y:S02]  /*09b0*/  SEL R7, R38, RZ, P0 ;  /* 0x000000ff26077207 */ /* 0x000fe40000000000 */
[----:B------:R-:W-:Y:S01]  /*09c0*/  IADD3 R49, PT, PT, R8, R5, R6 ;  /* 0x0000000508317210 */ /* 0x000fe20007ffe006 */
[----:B------:R-:W-:Y:S01]  /*09d0*/  STS [R5+0x2000], RZ ;  /* 0x002000ff05007388 */ /* 0x000fe20000000800 */
[----:B------:R-:W-:-:S02]  /*09e0*/  SEL R6, R39, 0x80000000, P0 ;  /* 0x8000000027067807 */ /* 0x000fc40000000000 */
[----:B------:R-:W-:Y:S01]  /*09f0*/  ISETP.NE.U32.AND P0, PT, R36, -0x1, PT ;  /* 0xffffffff2400780c */ /* 0x000fe20003f05070 */
[----:B------:R-:W0:Y:S01]  /*0a00*/  LDS.U16 R48, [R49] ;  /* 0x0000000031307984 */ /* 0x000e220000000400 */
[----:B------:R-:W-:Y:S02]  /*0a10*/  SHF.R.U64 R6, R7, R0, R6 ;  /* 0x0000000007067219 */ /* 0x000fe40000001206 */
[C---:B------:R-:W-:Y:S01]  /*0a20*/  ISETP.NE.AND.EX P0, PT, R37.reuse, 0x7fffffff, PT, P0 ;  /* 0x7fffffff2500780c */ /* 0x040fe20003f05300 */
[----:B------:R-:W1:Y:S01]  /*0a30*/  S2R R42, SR_TID.X ;  /* 0x00000000002a7919 */ /* 0x000e620000002100 */
[----:B------:R-:W-:Y:S02]  /*0a40*/  LOP3.LUT R6, R6, 0xf, RZ, 0xc0, !PT ;  /* 0x0000000f06067812 */ /* 0x000fe400078ec0ff */
[----:B------:R-:W-:-:S03]  /*0a50*/  SEL R8, R37, 0x80000000, P0 ;  /* 0x8000000025087807 */ /* 0x000fc60000000000 */
[----:B------:R-:W-:Y:S01]  /*0a60*/  IMAD.SHL.U32 R7, R6, 0x400, RZ ;  /* 0x0000040006077824 */ /* 0x000fe200078e00ff */
[----:B------:R-:W-:-:S04]  /*0a70*/  SHF.R.U32.HI R6, RZ, 0x2, R6 ;  /* 0x00000002ff067819 */ /* 0x000fc80000011606 */
[----:B------:R-:W-:Y:S02]  /*0a80*/  LOP3.LUT R50, R7, 0x1c00, RZ, 0xc0, !PT ;  /* 0x00001c0007327812 */ /* 0x000fe400078ec0ff */
[----:B------:R-:W-:-:S04]  /*0a90*/  LOP3.LUT R7, R6, 0x3ffffffe, RZ, 0xc0, !PT ;  /* 0x3ffffffe06077812 */ /* 0x000fc800078ec0ff */
[----:B------:R-:W-:Y:S02]  /*0aa0*/  IADD3 R50, PT, PT, R7, R5, R50 ;  /* 0x0000000507327210 */ /* 0x000fe40007ffe032 */
[----:B------:R-:W-:Y:S02]  /*0ab0*/  SEL R7, R36, RZ, P0 ;  /* 0x000000ff24077207 */ /* 0x000fe40000000000 */
[----:B------:R-:W-:Y:S02]  /*0ac0*/  ISETP.NE.U32.AND P0, PT, R34, -0x1, PT ;  /* 0xffffffff2200780c */ /* 0x000fe40003f05070 */
[----:B------:R-:W-:Y:S02]  /*0ad0*/  SHF.R.U64 R7, R7, R0, R8 ;  /* 0x0000000007077219 */ /* 0x000fe40000001208 */
[----:B------:R-:W-:Y:S02]  /*0ae0*/  ISETP.NE.AND.EX P0, PT, R35, 0x7fffffff, PT, P0 ;  /* 0x7fffffff2300780c */ /* 0x000fe40003f05300 */
[----:B------:R-:W-:-:S02]  /*0af0*/  LOP3.LUT R7, R7, 0xf, RZ, 0xc0, !PT ;  /* 0x0000000f07077812 */ /* 0x000fc400078ec0ff */
[----:B------:R-:W-:-:S03]  /*0b00*/  SEL R9, R34, RZ, P0 ;  /* 0x000000ff22097207 */ /* 0x000fc60000000000 */
[----:B------:R-:W-:Y:S01]  /*0b10*/  IMAD.SHL.U32 R8, R7, 0x400, RZ ;  /* 0x0000040007087824 */ /* 0x000fe200078e00ff */
[----:B------:R-:W-:Y:S01]  /*0b20*/  SHF.R.U32.HI R7, RZ, 0x2, R7 ;  /* 0x00000002ff077819 */ /* 0x000fe20000011607 */
[----:B0-----:R-:W-:-:S03]  /*0b30*/  VIADD R6, R48, 0x1 ;  /* 0x0000000130067836 */ /* 0x001fc60000000000 */
[----:B------:R-:W-:Y:S02]  /*0b40*/  LOP3.LUT R8, R8, 0x1c00, RZ, 0xc0, !PT ;  /* 0x00001c0008087812 */ /* 0x000fe400078ec0ff */
[----:B------:R-:W-:Y:S01]  /*0b50*/  LOP3.LUT R52, R7, 0x3ffffffe, RZ, 0xc0, !PT ;  /* 0x3ffffffe07347812 */ /* 0x000fe200078ec0ff */
[----:B------:R0:W-:Y:S03]  /*0b60*/  STS.U16 [R49], R6 ;  /* 0x0000000631007388 */ /* 0x0001e60000000400 */
[----:B------:R-:W-:Y:S01]  /*0b70*/  IADD3 R52, PT, PT, R52, R5, R8 ;  /* 0x0000000534347210 */ /* 0x000fe20007ffe008 */
[----:B------:R-:W2:Y:S01]  /*0b80*/  LDS.U16 R51, [R50] ;  /* 0x0000000032337984 */ /* 0x000ea20000000400 */
[----:B0-----:R-:W-:Y:S02]  /*0b90*/  SEL R6, R35, 0x80000000, P0 ;  /* 0x8000000023067807 */ /* 0x001fe40000000000 */
[----:B------:R-:W-:-:S02]  /*0ba0*/  ISETP.NE.U32.AND P0, PT, R32, -0x1, PT ;  /* 0xffffffff2000780c */ /* 0x000fc40003f05070 */
[----:B------:R-:W-:Y:S02]  /*0bb0*/  SHF.R.U64 R6, R9, R0, R6 ;  /* 0x0000000009067219 */ /* 0x000fe40000001206 */
[----:B------:R-:W-:Y:S02]  /*0bc0*/  ISETP.NE.AND.EX P0, PT, R33, 0x7fffffff, PT, P0 ;  /* 0x7fffffff2100780c */ /* 0x000fe40003f05300 */
[----:B------:R-:W-:Y:S02]  /*0bd0*/  LOP3.LUT R6, R6, 0xf, RZ, 0xc0, !PT ;  /* 0x0000000f06067812 */ /* 0x000fe400078ec0ff */
[----:B------:R-:W-:-:S03]  /*0be0*/  SEL R9, R32, RZ, P0 ;  /* 0x000000ff20097207 */ /* 0x000fc60000000000 */
[----:B------:R-:W-:Y:S01]  /*0bf0*/  IMAD.SHL.U32 R8, R6, 0x400, RZ ;  /* 0x0000040006087824 */ /* 0x000fe200078e00ff */
[----:B------:R-:W-:-:S04]  /*0c00*/  SHF.R.U32.HI R6, RZ, 0x2, R6 ;  /* 0x00000002ff067819 */ /* 0x000fc80000011606 */
[----:B------:R-:W-:Y:S02]  /*0c10*/  LOP3.LUT R8, R8, 0x1c00, RZ, 0xc0, !PT ;  /* 0x00001c0008087812 */ /* 0x000fe400078ec0ff */
[----:B------:R-:W-:-:S04]  /*0c20*/  LOP3.LUT R6, R6, 0x3ffffffe, RZ, 0xc0, !PT ;  /* 0x3ffffffe06067812 */ /* 0x000fc800078ec0ff */
[----:B------:R-:W-:Y:S02]  /*0c30*/  IADD3 R54, PT, PT, R6, R5, R8 ;  /* 0x0000000506367210 */ /* 0x000fe40007ffe008 */
[----:B------:R-:W-:Y:S02]  /*0c40*/  SEL R6, R33, 0x80000000, P0 ;  /* 0x8000000021067807 */ /* 0x000fe40000000000 */
[----:B------:R-:W-:Y:S02]  /*0c50*/  ISETP.NE.U32.AND P0, PT, R30, -0x1, PT ;  /* 0xffffffff1e00780c */ /* 0x000fe40003f05070 */
[----:B------:R-:W-:Y:S02]  /*0c60*/  SHF.R.U64 R6, R9, R0, R6 ;  /* 0x0000000009067219 */ /* 0x000fe40000001206 */
[----:B------:R-:W-:Y:S01]  /*0c70*/  ISETP.NE.AND.EX P0, PT, R31, 0x7fffffff, PT, P0 ;  /* 0x7fffffff1f00780c */ /* 0x000fe20003f05300 */
[----:B--2---:R-:W-:Y:S01]  /*0c80*/  VIADD R7, R51, 0x1 ;  /* 0x0000000133077836 */ /* 0x004fe20000000000 */
[----:B------:R-:W-:-:S02]  /*0c90*/  LOP3.LUT R6, R6, 0xf, RZ, 0xc0, !PT ;  /* 0x0000000f06067812 */ /* 0x000fc400078ec0ff */
[----:B------:R-:W-:Y:S02]  /*0ca0*/  SEL R9, R30, RZ, P0 ;  /* 0x000000ff1e097207 */ /* 0x000fe40000000000 */
[----:B------:R-:W-:Y:S01]  /*0cb0*/  STS.U16 [R50], R7 ;  /* 0x0000000732007388 */ /* 0x000fe20000000400 */
[----:B------:R-:W-:Y:S01]  /*0cc0*/  IMAD.SHL.U32 R8, R6, 0x400, RZ ;  /* 0x0000040006087824 */ /* 0x000fe200078e00ff */
[----:B------:R-:W-:Y:S02]  /*0cd0*/  SHF.R.U32.HI R6, RZ, 0x2, R6 ;  /* 0x00000002ff067819 */ /* 0x000fe40000011606 */
[----:B------:R-:W0:Y:S02]  /*0ce0*/  LDS.U16 R53, [R52] ;  /* 0x0000000034357984 */ /* 0x000e240000000400 */
[----:B------:R-:W-:Y:S02]  /*0cf0*/  LOP3.LUT R8, R8, 0x1c00, RZ, 0xc0, !PT ;  /* 0x00001c0008087812 */ /* 0x000fe400078ec0ff */
[----:B------:R-:W-:-:S04]  /*0d00*/  LOP3.LUT R6, R6, 0x3ffffffe, RZ, 0xc0, !PT ;  /* 0x3ffffffe06067812 */ /* 0x000fc800078ec0ff */
[----:B------:R-:W-:Y:S02]  /*0d10*/  IADD3 R56, PT, PT, R6, R5, R8 ;  /* 0x0000000506387210 */ /* 0x000fe40007ffe008 */
[----:B------:R-:W-:Y:S02]  /*0d20*/  SEL R6, R31, 0x80000000, P0 ;  /* 0x800000001f067807 */ /* 0x000fe40000000000 */
[----:B------:R-:W-:Y:S02]  /*0d30*/  ISETP.NE.U32.AND P0, PT, R28, -0x1, PT ;  /* 0xffffffff1c00780c */ /* 0x000fe40003f05070 */
[----:B------:R-:W-:Y:S02]  /*0d40*/  SHF.R.U64 R6, R9, R0, R6 ;  /* 0x0000000009067219 */ /* 0x000fe40000001206 */
[----:B------:R-:W-:Y:S02]  /*0d50*/  ISETP.NE.AND.EX P0, PT, R29, 0x7fffffff, PT, P0 ;  /* 0x7fffffff1d00780c */ /* 0x000fe40003f05300 */
[----:B------:R-:W-:-:S02]  /*0d60*/  LOP3.LUT R6, R6, 0xf, RZ, 0xc0, !PT ;  /* 0x0000000f06067812 */ /* 0x000fc400078ec0ff */
[----:B------:R-:W-:-:S03]  /*0d70*/  SEL R9, R28, RZ, P0 ;  /* 0x000000ff1c097207 */ /* 0x000fc60000000000 */
[----:B------:R-:W-:Y:S01]  /*0d80*/  IMAD.SHL.U32 R8, R6, 0x400, RZ ;  /* 0x0000040006087824 */ /* 0x000fe200078e00ff */
[----:B------:R-:W-:-:S04]  /*0d90*/  SHF.R.U32.HI R6, RZ, 0x2, R6 ;  /* 0x00000002ff067819 */ /* 0x000fc80000011606 */
[----:B------:R-:W-:Y:S02]  /*0da0*/  LOP3.LUT R8, R8, 0x1c00, RZ, 0xc0, !PT ;  /* 0x00001c0008087812 */ /* 0x000fe400078ec0ff */
[----:B------:R-:W-:-:S04]  /*0db0*/  LOP3.LUT R6, R6, 0x3ffffffe, RZ, 0xc0, !PT ;  /* 0x3ffffffe06067812 */ /* 0x000fc800078ec0ff */
[----:B------:R-:W-:Y:S02]  /*0dc0*/  IADD3 R58, PT, PT, R6, R5, R8 ;  /* 0x00000005063a7210 */ /* 0x000fe40007ffe008 */
[----:B------:R-:W-:Y:S02]  /*0dd0*/  SEL R6, R29, 0x80000000, P0 ;  /* 0x800000001d067807 */ /* 0x000fe40000000000 */
[----:B------:R-:W-:Y:S01]  /*0de0*/  ISETP.NE.U32.AND P0, PT, R26, -0x1, PT ;  /* 0xffffffff1a00780c */ /* 0x000fe20003f05070 */
[----:B0-----:R-:W-:Y:S01]  /*0df0*/  VIADD R7, R53, 0x1 ;  /* 0x0000000135077836 */ /* 0x001fe20000000000 */
[----:B------:R-:W-:Y:S02]  /*0e00*/  SHF.R.U64 R6, R9, R0, R6 ;  /* 0x0000000009067219 */ /* 0x000fe40000001206 */
[----:B------:R-:W-:Y:S02]  /*0e10*/  ISETP.NE.AND.EX P0, PT, R27, 0x7fffffff, PT, P0 ;  /* 0x7fffffff1b00780c */ /* 0x000fe40003f05300 */
[----:B------:R-:W-:Y:S01]  /*0e20*/  STS.U16 [R52], R7 ;  /* 0x0000000734007388 */ /* 0x000fe20000000400 */
[----:B------:R-:W-:-:S02]  /*0e30*/  LOP3.LUT R6, R6, 0xf, RZ, 0xc0, !PT ;  /* 0x0000000f06067812 */ /* 0x000fc400078ec0ff */
[----:B------:R-:W-:Y:S01]  /*0e40*/  SEL R9, R26, RZ, P0 ;  /* 0x000000ff1a097207 */ /* 0x000fe20000000000 */
[----:B------:R-:W0:Y:S02]  /*0e50*/  LDS.U16 R55, [R54] ;  /* 0x0000000036377984 */ /* 0x000e240000000400 */
        /* <DEDUP_REMOVED lines=15> */
[----:B------:R-:W-:Y:S01]  /*0f50*/  IADD3 R62, PT, PT, R6, R5, R8 ;  /* 0x00000005063e7210 */ /* 0x000fe20007ffe008 */
[----:B0-----:R-:W-:Y:S01]  /*0f60*/  VIADD R7, R55, 0x1 ;  /* 0x0000000137077836 */ /* 0x001fe20000000000 */
[----:B------:R-:W-:Y:S02]  /*0f70*/  SEL R6, R25, 0x80000000, P0 ;  /* 0x8000000019067807 */ /* 0x000fe40000000000 */
[----:B------:R-:W-:Y:S02]  /*0f80*/  ISETP.NE.U32.AND P0, PT, R22, -0x1, PT ;  /* 0xffffffff1600780c */ /* 0x000fe40003f05070 */
[----:B------:R-:W-:Y:S01]  /*0f90*/  STS.U16 [R54], R7 ;  /* 0x0000000736007388 */ /* 0x000fe20000000400 */
[----:B------:R-:W-:Y:S02]  /*0fa0*/  SHF.R.U64 R6, R9, R0, R6 ;  /* 0x0000000009067219 */ /* 0x000fe40000001206 */
[----:B------:R-:W-:Y:S01]  /*0fb0*/  ISETP.NE.AND.EX P0, PT, R23, 0x7fffffff, PT, P0 ;  /* 0x7fffffff1700780c */ /* 0x000fe20003f05300 */
[----:B------:R-:W0:Y:S01]  /*0fc0*/  LDS.U16 R57, [R56] ;  /* 0x0000000038397984 */ /* 0x000e220000000400 */
        /* <DEDUP_REMOVED lines=11> */
[----:B------:R-:W-:-:S05]  /*1080*/  LOP3.LUT R6, R6, 0xf, RZ, 0xc0, !PT ;  /* 0x0000000f06067812 */ /* 0x000fca00078ec0ff */
[----:B------:R-:W-:Y:S01]  /*1090*/  IMAD.SHL.U32 R8, R6, 0x400, RZ ;  /* 0x0000040006087824 */ /* 0x000fe200078e00ff */
[----:B------:R-:W-:-:S04]  /*10a0*/  SHF.R.U32.HI R6, RZ, 0x2, R6 ;  /* 0x00000002ff067819 */ /* 0x000fc80000011606 */
[----:B------:R-:W-:Y:S02]  /*10b0*/  LOP3.LUT R8, R8, 0x1c00, RZ, 0xc0, !PT ;  /* 0x00001c0008087812 */ /* 0x000fe400078ec0ff */
[----:B------:R-:W-:Y:S01]  /*10c0*/  LOP3.LUT R67, R6, 0x3ffffffe, RZ, 0xc0, !PT ;  /* 0x3ffffffe06437812 */ /* 0x000fe200078ec0ff */
[----:B0-----:R-:W-:-:S03]  /*10d0*/  VIADD R7, R57, 0x1 ;  /* 0x0000000139077836 */ /* 0x001fc60000000000 */
[----:B------:R-:W-:Y:S02]  /*10e0*/  IADD3 R67, PT, PT, R67, R5, R8 ;  /* 0x0000000543437210 */ /* 0x000fe40007ffe008 */
[----:B------:R-:W-:Y:S01]  /*10f0*/  STS.U16 [R56], R7 ;  /* 0x0000000738007388 */ /* 0x000fe20000000400 */
[----:B------:R-:W-:-:S03]  /*1100*/  SEL R8, R21, 0x80000000, P0 ;  /* 0x8000000015087807 */ /* 0x000fc60000000000 */
[----:B------:R-:W0:Y:S02]  /*1110*/  LDS.U16 R59, [R58] ;  /* 0x000000003a3b7984 */ /* 0x000e240000000400 */
[----:B0-----:R-:W-:-:S05]  /*1120*/  VIADD R7, R59, 0x1 ;  /* 0x000000013b077836 */ /* 0x001fca0000000000 */
[----:B------:R-:W-:Y:S04]  /*1130*/  STS.U16 [R58], R7 ;  /* 0x000000073a007388 */ /* 0x000fe80000000400 */
[----:B------:R-:W0:Y:S02]  /*1140*/  LDS.U16 R61, [R60] ;  /* 0x000000003c3d7984 */ /* 0x000e240000000400 */
[----:B0-----:R-:W-:-:S05]  /*1150*/  VIADD R7, R61, 0x1 ;  /* 0x000000013d077836 */ /* 0x001fca0000000000 */
[----:B------:R-:W-:Y:S04]  /*1160*/  STS.U16 [R60], R7 ;  /* 0x000000073c007388 */ /* 0x000fe80000000400 */
[----:B------:R-:W0:Y:S02]  /*1170*/  LDS.U16 R63, [R62] ;  /* 0x000000003e3f7984 */ /* 0x000e240000000400 */
[----:B0-----:R-:W-:-:S05]  /*1180*/  VIADD R7, R63, 0x1 ;  /* 0x000000013f077836 */ /* 0x001fca0000000000 */
[----:B------:R0:W-:Y:S04]  /*1190*/  STS.U16 [R62], R7 ;  /* 0x000000073e007388 */ /* 0x0001e80000000400 */
[----:B------:R-:W2:Y:S01]  /*11a0*/  LDS.U16 R64, [R65] ;  /* 0x0000000041407984 */ /* 0x000ea20000000400 */
[----:B0-----:R-:W-:Y:S02]  /*11b0*/  SEL R7, R20, RZ, P0 ;  /* 0x000000ff14077207 */ /* 0x001fe40000000000 */
[----:B------:R-:W-:Y:S02]  /*11c0*/  ISETP.NE.U32.AND P0, PT, R18, -0x1, PT ;  /* 0xffffffff1200780c */ /* 0x000fe40003f05070 */
[----:B------:R-:W-:Y:S02]  /*11d0*/  SHF.R.U64 R7, R7, R0, R8 ;  /* 0x0000000007077219 */ /* 0x000fe40000001208 */
[----:B------:R-:W-:-:S02]  /*11e0*/  ISETP.NE.AND.EX P0, PT, R19, 0x7fffffff, PT, P0 ;  /* 0x7fffffff1300780c */ /* 0x000fc40003f05300 */
[----:B------:R-:W-:-:S05]  /*11f0*/  LOP3.LUT R7, R7, 0xf, RZ, 0xc0, !PT ;  /* 0x0000000f07077812 */ /* 0x000fca00078ec0ff */
[----:B------:R-:W-:Y:S01]  /*1200*/  IMAD.SHL.U32 R8, R7, 0x400, RZ ;  /* 0x0000040007087824 */ /* 0x000fe200078e00ff */
[----:B------:R-:W-:-:S04]  /*1210*/  SHF.R.U32.HI R7, RZ, 0x2, R7 ;  /* 0x00000002ff077819 */ /* 0x000fc80000011607 */
[----:B------:R-:W-:Y:S02]  /*1220*/  LOP3.LUT R8, R8, 0x1c00, RZ, 0xc0, !PT ;  /* 0x00001c0008087812 */ /* 0x000fe400078ec0ff */
[----:B------:R-:W-:-:S04]  /*1230*/  LOP3.LUT R7, R7, 0x3ffffffe, RZ, 0xc0, !PT ;  /* 0x3ffffffe07077812 */ /* 0x000fc800078ec0ff */
[----:B------:R-:W-:Y:S02]  /*1240*/  IADD3 R69, PT, PT, R7, R5, R8 ;  /* 0x0000000507457210 */ /* 0x000fe40007ffe008 */
[----:B------:R-:W-:Y:S02]  /*1250*/  SEL R7, R18, RZ, P0 ;  /* 0x000000ff12077207 */ /* 0x000fe40000000000 */
[----:B------:R-:W-:Y:S02]  /*1260*/  SEL R8, R19, 0x80000000, P0 ;  /* 0x8000000013087807 */ /* 0x000fe40000000000 */
[----:B------:R-:W-:Y:S02]  /*1270*/  ISETP.NE.U32.AND P0, PT, R16, -0x1, PT ;  /* 0xffffffff1000780c */ /* 0x000fe40003f05070 */
[----:B------:R-:W-:Y:S01]  /*1280*/  SHF.R.U64 R7, R7, R0, R8 ;  /* 0x0000000007077219 */ /* 0x000fe20000001208 */
[----:B--2---:R-:W-:Y:S01]  /*1290*/  VIADD R6, R64, 0x1 ;  /* 0x0000000140067836 */ /* 0x004fe20000000000 */
[----:B------:R-:W-:-:S02]  /*12a0*/  ISETP.NE.AND.EX P0, PT, R17, 0x7fffffff, PT, P0 ;  /* 0x7fffffff1100780c */ /* 0x000fc40003f05300 */
[----:B------:R-:W-:Y:S02]  /*12b0*/  LOP3.LUT R7, R7, 0xf, RZ, 0xc0, !PT ;  /* 0x0000000f07077812 */ /* 0x000fe400078ec0ff */
[----:B------:R-:W-:Y:S03]  /*12c0*/  STS.U16 [R65], R6 ;  /* 0x0000000641007388 */ /* 0x000fe60000000400 */
[----:B------:R-:W-:Y:S01]  /*12d0*/  IMAD.SHL.U32 R8, R7, 0x400, RZ ;  /* 0x0000040007087824 */ /* 0x000fe200078e00ff */
[----:B------:R-:W0:Y:S01]  /*12e0*/  LDS.U16 R66, [R67] ;  /* 0x0000000043427984 */ /* 0x000e220000000400 */
[----:B------:R-:W-:-:S03]  /*12f0*/  SHF.R.U32.HI R7, RZ, 0x2, R7 ;  /* 0x00000002ff077819 */ /* 0x000fc60000011607 */
[----:B------:R-:W-:Y:S02]  /*1300*/  LOP3.LUT R8, R8, 0x1c00, RZ, 0xc0, !PT ;  /* 0x00001c0008087812 */ /* 0x000fe400078ec0ff */
[----:B------:R-:W-:-:S04]  /*1310*/  LOP3.LUT R7, R7, 0x3ffffffe, RZ, 0xc0, !PT ;  /* 0x3ffffffe07077812 */ /* 0x000fc800078ec0ff */
[----:B------:R-:W-:Y:S02]  /*1320*/  IADD3 R71, PT, PT, R7, R5, R8 ;  /* 0x0000000507477210 */ /* 0x000fe40007ffe008 */
[----:B------:R-:W-:Y:S02]  /*1330*/  SEL R7, R16, RZ, P0 ;  /* 0x000000ff10077207 */ /* 0x000fe40000000000 */
[----:B------:R-:W-:Y:S02]  /*1340*/  SEL R8, R17, 0x80000000, P0 ;  /* 0x8000000011087807 */ /* 0x000fe40000000000 */
        /* <DEDUP_REMOVED lines=8> */
[----:B------:R-:W-:Y:S01]  /*13d0*/  IADD3 R72, PT, PT, R7, R5, R8 ;  /* 0x0000000507487210 */ /* 0x000fe20007ffe008 */
[----:B0-----:R-:W-:Y:S01]  /*13e0*/  VIADD R6, R66, 0x1 ;  /* 0x0000000142067836 */ /* 0x001fe20000000000 */
[----:B------:R-:W-:Y:S02]  /*13f0*/  SEL R7, R14, RZ, P0 ;  /* 0x000000ff0e077207 */ /* 0x000fe40000000000 */
[----:B------:R-:W-:Y:S02]  /*1400*/  SEL R8, R15, 0x80000000, P0 ;  /* 0x800000000f087807 */ /* 0x000fe40000000000 */
[----:B------:R-:W-:Y:S01]  /*1410*/  STS.U16 [R67], R6 ;  /* 0x0000000643007388 */ /* 0x000fe20000000400 */
[----:B------:R-:W-:Y:S02]  /*1420*/  ISETP.NE.U32.AND P0, PT, R12, -0x1, PT ;  /* 0xffffffff0c00780c */ /* 0x000fe40003f05070 */
[----:B------:R-:W-:Y:S01]  /*1430*/  SHF.R.U64 R7, R7, R0, R8 ;  /* 0x0000000007077219 */ /* 0x000fe20000001208 */
[----:B------:R-:W0:Y:S01]  /*1440*/  LDS.U16 R68, [R69] ;  /* 0x0000000045447984 */ /* 0x000e220000000400 */
[----:B------:R-:W-:-:S02]  /*1450*/  ISETP.NE.AND.EX P0, PT, R13, 0x7fffffff, PT, P0 ;  /* 0x7fffffff0d00780c */ /* 0x000fc40003f05300 */
[----:B------:R-:W-:Y:S02]  /*1460*/  LOP3.LUT R7, R7, 0xf, RZ, 0xc0, !PT ;  /* 0x0000000f07077812 */ /* 0x000fe400078ec0ff */
[----:B------:R-:W-:-:S03]  /*1470*/  SEL R9, R12, RZ, P0 ;  /* 0x000000ff0c097207 */ /* 0x000fc60000000000 */
[----:B------:R-:W-:Y:S01]  /*1480*/  IMAD.SHL.U32 R8, R7, 0x400, RZ ;  /* 0x0000040007087824 */ /* 0x000fe200078e00ff */
[----:B------:R-:W-:-:S04]  /*1490*/  SHF.R.U32.HI R7, RZ, 0x2, R7 ;  /* 0x00000002ff077819 */ /* 0x000fc80000011607 */
[----:B------:R-:W-:Y:S02]  /*14a0*/  LOP3.LUT R8, R8, 0x1c00, RZ, 0xc0, !PT ;  /* 0x00001c0008087812 */ /* 0x000fe400078ec0ff */
[----:B------:R-:W-:-:S04]  /*14b0*/  LOP3.LUT R73, R7, 0x3ffffffe, RZ, 0xc0, !PT ;  /* 0x3ffffffe07497812 */ /* 0x000fc800078ec0ff */
[----:B------:R-:W-:Y:S01]  /*14c0*/  IADD3 R73, PT, PT, R73, R5, R8 ;  /* 0x0000000549497210 */ /* 0x000fe20007ffe008 */
[----:B0-----:R-:W-:-:S05]  /*14d0*/  VIADD R6, R68, 0x1 ;  /* 0x0000000144067836 */ /* 0x001fca0000000000 */
[----:B------:R-:W-:Y:S04]  /*14e0*/  STS.U16 [R69], R6 ;  /* 0x0000000645007388 */ /* 0x000fe80000000400 */
[----:B------:R-:W0:Y:S02]  /*14f0*/  LDS.U16 R70, [R71] ;  /* 0x0000000047467984 */ /* 0x000e240000000400 */
[----:B0-----:R-:W-:-:S05]  /*1500*/  VIADD R6, R70, 0x1 ;  /* 0x0000000146067836 */ /* 0x001fca0000000000 */
[----:B------:R0:W-:Y:S04]  /*1510*/  STS.U16 [R71], R6 ;  /* 0x0000000647007388 */ /* 0x0001e80000000400 */
[----:B------:R-:W2:Y:S01]  /*1520*/  LDS.U16 R47, [R72] ;  /* 0x00000000482f7984 */ /* 0x000ea20000000400 */
[----:B0-----:R-:W-:Y:S02]  /*1530*/  SEL R6, R13, 0x80000000, P0 ;  /* 0x800000000d067807 */ /* 0x001fe40000000000 */
        /* <DEDUP_REMOVED lines=9> */
[----:B------:R-:W-:Y:S01]  /*15d0*/  SEL R8, R3, 0x80000000, P0 ;  /* 0x8000000003087807 */ /* 0x000fe20000000000 */
[----:B--2---:R-:W-:-:S05]  /*15e0*/  VIADD R7, R47, 0x1 ;  /* 0x000000012f077836 */ /* 0x004fca0000000000 */
[----:B------:R0:W-:Y:S04]  /*15f0*/  STS.U16 [R72], R7 ;  /* 0x0000000748007388 */ /* 0x0001e80000000400 */
[----:B------:R-:W2:Y:S01]  /*1600*/  LDS.U16 R46, [R73] ;  /* 0x00000000492e7984 */ /* 0x000ea20000000400 */
[----:B0-----:R-:W-:-:S04]  /*1610*/  SEL R7, R2, RZ, P0 ;  /* 0x000000ff02077207 */ /* 0x001fc80000000000 */
[----:B------:R-:W-:-:S04]  /*1620*/  SHF.R.U64 R7, R7, R0, R8 ;  /* 0x0000000007077219 */ /* 0x000fc80000001208 */
[----:B------:R-:W-:-:S05]  /*1630*/  LOP3.LUT R7, R7, 0xf, RZ, 0xc0, !PT ;  /* 0x0000000f07077812 */ /* 0x000fca00078ec0ff */
[----:B------:R-:W-:Y:S01]  /*1640*/  IMAD.SHL.U32 R8, R7, 0x400, RZ ;  /* 0x0000040007087824 */ /* 0x000fe200078e00ff */
[----:B------:R-:W-:-:S04]  /*1650*/  SHF.R.U32.HI R7, RZ, 0x2, R7 ;  /* 0x00000002ff077819 */ /* 0x000fc80000011607 */
[----:B------:R-:W-:Y:S02]  /*1660*/  LOP3.LUT R8, R8, 0x1c00, RZ, 0xc0, !PT ;  /* 0x00001c0008087812 */ /* 0x000fe400078ec0ff */
[----:B------:R-:W-:-:S04]  /*1670*/  LOP3.LUT R75, R7, 0x3ffffffe, RZ, 0xc0, !PT ;  /* 0x3ffffffe074b7812 */ /* 0x000fc800078ec0ff */
[----:B------:R-:W-:Y:S01]  /*1680*/  IADD3 R75, PT, PT, R75, R5, R8 ;  /* 0x000000054b4b7210 */ /* 0x000fe20007ffe008 */
[----:B--2---:R-:W-:-:S05]  /*1690*/  VIADD R6, R46, 0x1 ;  /* 0x000000012e067836 */ /* 0x004fca0000000000 */
[----:B------:R-:W-:Y:S04]  /*16a0*/  STS.U16 [R73], R6 ;  /* 0x0000000649007388 */ /* 0x000fe80000000400 */
[----:B------:R-:W0:Y:S02]  /*16b0*/  LDS.U16 R45, [R74] ;  /* 0x000000004a2d7984 */ /* 0x000e240000000400 */
[----:B0-----:R-:W-:-:S05]  /*16c0*/  VIADD R7, R45, 0x1 ;  /* 0x000000012d077836 */ /* 0x001fca0000000000 */
[----:B------:R-:W-:Y:S04]  /*16d0*/  STS.U16 [R74], R7 ;  /* 0x000000074a007388 */ /* 0x000fe80000000400 */
[----:B------:R-:W0:Y:S02]  /*16e0*/  LDS.U16 R44, [R75] ;  /* 0x000000004b2c7984 */ /* 0x000e240000000400 */
[----:B0-----:R-:W-:-:S05]  /*16f0*/  VIADD R6, R44, 0x1 ;  /* 0x000000012c067836 */ /* 0x001fca0000000000 */
[----:B------:R-:W-:Y:S01]  /*1700*/  STS.U16 [R75], R6 ;  /* 0x000000064b007388 */ /* 0x000fe20000000400 */
[----:B------:R-:W-:Y:S06]  /*1710*/  BAR.SYNC.DEFER_BLOCKING 0x0 ;  /* 0x0000000000007b1d */ /* 0x000fec0000010000 */
[----:B------:R-:W-:Y:S04]  /*1720*/  LDS R76, [R4] ;  /* 0x00000000044c7984 */ /* 0x000fe80000000800 */
[----:B------:R-:W0:Y:S04]  /*1730*/  LDS R77, [R4+0x4] ;  /* 0x00000400044d7984 */ /* 0x000e280000000800 */
[----:B------:R-:W2:Y:S04]  /*1740*/  LDS R78, [R4+0x8] ;  /* 0x00000800044e7984 */ /* 0x000ea80000000800 */
[----:B------:R-:W3:Y:S04]  /*1750*/  LDS R79, [R4+0xc] ;  /* 0x00000c00044f7984 */ /* 0x000ee80000000800 */
[----:B------:R-:W4:Y:S04]  /*1760*/  LDS R80, [R4+0x10] ;  /* 0x0000100004507984 */ /* 0x000f280000000800 */
[----:B------:R-:W5:Y:S04]  /*1770*/  LDS R81, [R4+0x14] ;  /* 0x0000140004517984 */ /* 0x000f680000000800 */
[----:B------:R-:W1:Y:S04]  /*1780*/  LDS R82, [R4+0x18] ;  /* 0x0000180004527984 */ /* 0x000e680000000800 */
[----:B------:R-:W1:Y:S04]  /*1790*/  LDS R83, [R4+0x1c] ;  /* 0x00001c0004537984 */ /* 0x000e680000000800 */
[----:B------:R-:W1:Y:S01]  /*17a0*/  LDS R84, [R4+0x20] ;  /* 0x0000200004547984 */ /* 0x000e620000000800 */
[----:B0-----:R-:W-:-:S04]  /*17b0*/  IMAD.IADD R77, R76, 0x1, R77 ;  /* 0x000000014c4d7824 */ /* 0x001fc800078e024d */
[----:B--2---:R-:W-:-:S04]  /*17c0*/  IMAD.IADD R78, R78, 0x1, R77 ;  /* 0x000000014e4e7824 */ /* 0x004fc800078e024d */
[----:B---3--:R-:W-:-:S04]  /*17d0*/  IMAD.IADD R79, R79, 0x1, R78 ;  /* 0x000000014f4f7824 */ /* 0x008fc800078e024e */
[----:B----4-:R-:W-:-:S04]  /*17e0*/  IMAD.IADD R80, R80, 0x1, R79 ;  /* 0x0000000150507824 */ /* 0x010fc800078e024f */
[----:B-----5:R-:W-:-:S04]  /*17f0*/  IMAD.IADD R81, R81, 0x1, R80 ;  /* 0x0000000151517824 */ /* 0x020fc800078e0250 */
[----:B-1----:R-:W-:-:S04]  /*1800*/  IMAD.IADD R82, R82, 0x1, R81 ;  /* 0x0000000152527824 */ /* 0x002fc800078e0251 */
[----:B------:R-:W-:-:S04]  /*1810*/  IMAD.IADD R83, R83, 0x1, R82 ;  /* 0x0000000153537824 */ /* 0x000fc800078e0252 */
[----:B------:R-:W-:-:S05]  /*1820*/  IMAD.IADD R84, R84, 0x1, R83 ;  /* 0x0000000154547824 */ /* 0x000fca00078e0253 */
[----:B------:R-:W0:Y:S02]  /*1830*/  SHFL.UP P0, R5, R84, 0x1, RZ ;  /* 0x0420000054057989 */ /* 0x000e2400000000ff */
[----:B0-----:R-:W-:-:S05]  /*1840*/  @P0 IMAD.IADD R5, R84, 0x1, R5 ;  /* 0x0000000154050824 */ /* 0x001fca00078e0205 */
[----:B------:R-:W0:Y:S02]  /*1850*/  SHFL.UP P0, R4, R5, 0x2, RZ ;  /* 0x0440000005047989 */ /* 0x000e2400000000ff */
[----:B0-----:R-:W-:Y:S01]  /*1860*/  @P0 IMAD.IADD R4, R5, 0x1, R4 ;  /* 0x0000000105040824 */ /* 0x001fe200078e0204 */
[----:B------:R-:W-:-:S04]  /*1870*/  @!P1 SHF.R.U32.HI R5, RZ, 0x3, R42 ;  /* 0x00000003ff059819 */ /* 0x000fc8000001162a */
[----:B------:R-:W0:Y:S01]  /*1880*/  SHFL.UP P0, R7, R4, 0x4, RZ ;  /* 0x0480000004077989 */ /* 0x000e2200000000ff */
[----:B------:R-:W-:Y:S01]  /*1890*/  @!P1 LOP3.LUT R88, R5, 0x7c, RZ, 0xc0, !PT ;  /* 0x0000007c05589812 */ /* 0x000fe200078ec0ff */
[----:B0-----:R-:W-:-:S05]  /*18a0*/  @P0 IMAD.IADD R7, R4, 0x1, R7 ;  /* 0x0000000104070824 */ /* 0x001fca00078e0207 */
[----:B------:R-:W0:Y:S02]  /*18b0*/  SHFL.UP P0, R86, R7, 0x8, RZ ;  /* 0x0500000007567989 */ /* 0x000e2400000000ff */
[----:B0-----:R-:W-:-:S05]  /*18c0*/  @P0 IMAD.IADD R86, R7, 0x1, R86 ;  /* 0x0000000107560824 */ /* 0x001fca00078e0256 */
[----:B------:R-:W0:Y:S02]  /*18d0*/  SHFL.UP P0, R85, R86, 0x10, RZ ;  /* 0x0600000056557989 */ /* 0x000e2400000000ff */
[----:B0-----:R-:W-:Y:S01]  /*18e0*/  @P0 IMAD.IADD R85, R86, 0x1, R85 ;  /* 0x0000000156550824 */ /* 0x001fe200078e0255 */
[----:B------:R-:W-:-:S03]  /*18f0*/  SHF.R.U32.HI R86, RZ, 0x5, R42 ;  /* 0x00000005ff567819 */ /* 0x000fc6000001162a */
[----:B------:R-:W-:Y:S01]  /*1900*/  IMAD.IADD R84, R85, 0x1, -R84 ;  /* 0x0000000155547824 */ /* 0x000fe200078e0a54 */
[----:B------:R-:W-:Y:S01]  /*1910*/  @!P1 STS [R88+UR4+0x2400], R85 ;  /* 0x0024005558009988 */ /* 0x000fe20008000804 */
[----:B------:R-:W-:Y:S01]  /*1920*/  BAR.SYNC.DEFER_BLOCKING 0x0 ;  /* 0x0000000000007b1d */ /* 0x000fe20000010000 */
[C---:B------:R-:W-:Y:S02]  /*1930*/  ISETP.NE.AND P0, PT, R86.reuse, 0x1, PT ;  /* 0x000000015600780c */ /* 0x040fe40003f05270 */
[C---:B------:R-:W-:Y:S02]  /*1940*/  ISETP.NE.AND P1, PT, R86.reuse, 0x5, PT ;  /* 0x000000055600780c */ /* 0x040fe40003f25270 */
[C---:B------:R-:W-:Y:S02]  /*1950*/  ISETP.NE.AND P4, PT, R86.reuse, 0x6, PT ;  /* 0x000000065600780c */ /* 0x040fe40003f85270 */
[----:B------:R-:W-:Y:S01]  /*1960*/  ISETP.NE.AND P3, PT, R86, 0x7, PT ;  /* 0x000000075600780c */ /* 0x000fe20003f65270 */
[----:B------:R-:W0:Y:S04]  /*1970*/  LDS.128 R4, [UR4+0x2400] ;  /* 0x00240004ff047984 */ /* 0x000e280008000c00 */
[----:B------:R-:W1:Y:S01]  /*1980*/  LDS.128 R8, [UR4+0x2410] ;  /* 0x00241004ff087984 */ /* 0x000e620008000c00 */
[C---:B0-----:R-:W-:Y:S01]  /*1990*/  SEL R43, R4.reuse, R43, !P0 ;  /* 0x0000002b042b7207 */ /* 0x041fe20004000000 */
[----:B------:R-:W-:Y:S01]  /*19a0*/  IMAD.IADD R5, R4, 0x1, R5 ;  /* 0x0000000104057824 */ /* 0x000fe200078e0205 */
[----:B------:R-:W-:-:S03]  /*19b0*/  ISETP.NE.AND P0, PT, R86, 0x2, PT ;  /* 0x000000025600780c */ /* 0x000fc60003f05270 */
[----:B------:R-:W-:Y:S01]  /*19c0*/  IMAD.IADD R6, R6, 0x1, R5 ;  /* 0x0000000106067824 */ /* 0x000fe200078e0205 */
[----:B------:R-:W-:Y:S02]  /*19d0*/  SEL R43, R5, R43, !P0 ;  /* 0x0000002b052b7207 */ /* 0x000fe40004000000 */
[----:B------:R-:W-:Y:S01]  /*19e0*/  ISETP.NE.AND P0, PT, R86, 0x3, PT ;  /* 0x000000035600780c */ /* 0x000fe20003f05270 */
[----:B------:R-:W-:Y:S01]  /*19f0*/  IMAD.IADD R7, R7, 0x1, R6 ;  /* 0x0000000107077824 */ /* 0x000fe200078e0206 */
[----:B------:R-:W-:Y:S02]  /*1a00*/  LEA R5, R42, UR4, 0x2 ;  /* 0x000000042a057c11 */ /* 0x000fe4000f8e10ff */
[----:B------:R-:W-:Y:S01]  /*1a10*/  SEL R43, R6, R43, !P0 ;  /* 0x0000002b062b7207 */ /* 0x000fe20004000000 */
[----:B-1----:R-:W-:Y:S01]  /*1a20*/  IMAD.IADD R8, R7, 0x1, R8 ;  /* 0x0000000107087824 */ /* 0x002fe200078e0208 */
[----:B------:R-:W-:-:S03]  /*1a30*/  ISETP.NE.AND P0, PT, R86, 0x4, PT ;  /* 0x000000045600780c */ /* 0x000fc60003f05270 */
[----:B------:R-:W-:Y:S01]  /*1a40*/  IMAD.IADD R9, R9, 0x1, R8 ;  /* 0x0000000109097824 */ /* 0x000fe200078e0208 */
[----:B------:R-:W-:Y:S02]  /*1a50*/  SEL R43, R7, R43, !P0 ;  /* 0x0000002b072b7207 */ /* 0x000fe40004000000 */
[----:B------:R-:W-:Y:S01]  /*1a60*/  ISETP.NE.AND P0, PT, R87, RZ, PT ;  /* 0x000000ff5700720c */ /* 0x000fe20003f05270 */
[----:B------:R-:W-:Y:S01]  /*1a70*/  IMAD.IADD R10, R10, 0x1, R9 ;  /* 0x000000010a0a7824 */ /* 0x000fe200078e0209 */
[----:B------:R-:W-:Y:S02]  /*1a80*/  SEL R43, R8, R43, !P1 ;  /* 0x0000002b082b7207 */ /* 0x000fe40004800000 */
[C---:B------:R-:W-:Y:S01]  /*1a90*/  ISETP.GT.U32.AND P1, PT, R42.reuse, 0x1f, PT ;  /* 0x0000001f2a00780c */ /* 0x040fe20003f24070 */
[----:B------:R-:W-:Y:S01]  /*1aa0*/  IMAD.IADD R11, R11, 0x1, R10 ;  /* 0x000000010b0b7824 */ /* 0x000fe200078e020a */
[----:B------:R-:W-:Y:S02]  /*1ab0*/  ISETP.GT.U32.OR P2, PT, R42, 0x1f, P0 ;  /* 0x0000001f2a00780c */ /* 0x000fe40000744470 */
[----:B------:R-:W-:-:S02]  /*1ac0*/  SEL R43, R9, R43, !P4 ;  /* 0x0000002b092b7207 */ /* 0x000fc40006000000 */
[----:B------:R-:W-:Y:S02]  /*1ad0*/  SEL R4, R84, RZ, P0 ;  /* 0x000000ff54047207 */ /* 0x000fe40000000000 */
[----:B------:R-:W-:Y:S02]  /*1ae0*/  SEL R43, R10, R43, !P3 ;  /* 0x0000002b0a2b7207 */ /* 0x000fe40005800000 */
[----:B------:R-:W-:-:S03]  /*1af0*/  ISETP.NE.AND P0, PT, R42, RZ, PT ;  /* 0x000000ff2a00720c */ /* 0x000fc60003f05270 */
[----:B------:R-:W-:Y:S02]  /*1b00*/  @P1 IMAD.IADD R84, R43, 0x1, R4 ;  /* 0x000000012b541824 */ /* 0x000fe400078e0204 */
[----:B------:R-:W-:-:S05]  /*1b10*/  @!P2 IMAD.U32 R84, R11, 0x10000, RZ ;  /* 0x000100000b54a824 */ /* 0x000fca00078e00ff */
[----:B------:R-:W-:Y:S01]  /*1b20*/  @!P2 STS [UR4+0x2428], R84 ;  /* 0x00242854ff00a988 */ /* 0x000fe20008000804 */
[----:B------:R-:W-:Y:S06]  /*1b30*/  BAR.SYNC.DEFER_BLOCKING 0x0 ;  /* 0x0000000000007b1d */ /* 0x000fec0000010000 */
[----:B------:R-:W0:Y:S02]  /*1b40*/  LDS R4, [UR4+0x2428] ;  /* 0x00242804ff047984 */ /* 0x000e240008000800 */
[----:B0-----:R-:W-:Y:S01]  /*1b50*/  SEL R7, R4, RZ, P0 ;  /* 0x000000ff04077207 */ /* 0x001fe20000000000 */
[----:B------:R-:W-:Y:S01]  /*1b60*/  IMAD R4, R42, 0x20, R5 ;  /* 0x000000202a047824 */ /* 0x000fe200078e0205 */
[----:B------:R-:W-:-:S03]  /*1b70*/  ISETP.GT.U32.AND P0, PT, R0, 0x3b, PT ;  /* 0x0000003b0000780c */ /* 0x000fc60003f04070 */
[----:B------:R-:W-:-:S04]  /*1b80*/  IMAD.IADD R7, R7, 0x1, R84 ;  /* 0x0000000107077824 */ /* 0x000fc800078e0254 */
[--C-:B------:R-:W-:Y:S01]  /*1b90*/  IMAD.IADD R9, R76, 0x1, R7.reuse ;  /* 0x000000014c097824 */ /* 0x100fe200078e0207 */
[----:B------:R-:W-:Y:S01]  /*1ba0*/  STS [R4], R7 ;  /* 0x0000000704007388 */ /* 0x000fe20000000800 */
[--C-:B------:R-:W-:Y:S02]  /*1bb0*/  IMAD.IADD R77, R77, 0x1, R7.reuse ;  /* 0x000000014d4d7824 */ /* 0x100fe400078e0207 */
[--C-:B------:R-:W-:Y:S01]  /*1bc0*/  IMAD.IADD R11, R78, 0x1, R7.reuse ;  /* 0x000000014e0b7824 */ /* 0x100fe200078e0207 */
[----:B------:R-:W-:Y:S01]  /*1bd0*/  STS [R4+0x4], R9 ;  /* 0x0000040904007388 */ /* 0x000fe20000000800 */
[--C-:B------:R-:W-:Y:S02]  /*1be0*/  IMAD.IADD R79, R79, 0x1, R7.reuse ;  /* 0x000000014f4f7824 */ /* 0x100fe400078e0207 */
[--C-:B------:R-:W-:Y:S01]  /*1bf0*/  IMAD.IADD R85, R80, 0x1, R7.reuse ;  /* 0x0000000150557824 */ /* 0x100fe200078e0207 */
[----:B------:R-:W-:Y:S01]  /*1c00*/  STS [R4+0x8], R77 ;  /* 0x0000084d04007388 */ /* 0x000fe20000000800 */
[----:B------:R-:W-:-:S02]  /*1c10*/  IMAD.IADD R81, R81, 0x1, R7 ;  /* 0x0000000151517824 */ /* 0x000fc400078e0207 */
[--C-:B------:R-:W-:Y:S01]  /*1c20*/  IMAD.IADD R89, R82, 0x1, R7.reuse ;  /* 0x0000000152597824 */ /* 0x100fe200078e0207 */
[----:B------:R-:W-:Y:S01]  /*1c30*/  STS [R4+0xc], R11 ;  /* 0x00000c0b04007388 */ /* 0x000fe20000000800 */
[----:B------:R-:W-:Y:S02]  /*1c40*/  IMAD.IADD R83, R83, 0x1, R7 ;  /* 0x0000000153537824 */ /* 0x000fe400078e0207 */
[----:B------:R-:W-:Y:S01]  /*1c50*/  @!P0 VIADD R0, R0, 0x4 ;  /* 0x0000000400008836 */ /* 0x000fe20000000000 */
[----:B------:R-:W-:Y:S04]  /*1c60*/  STS [R4+0x10], R79 ;  /* 0x0000104f04007388 */ /* 0x000fe80000000800 */
[----:B------:R-:W-:Y:S04]  /*1c70*/  STS [R4+0x14], R85 ;  /* 0x0000145504007388 */ /* 0x000fe80000000800 */
[----:B------:R-:W-:Y:S04]  /*1c80*/  STS [R4+0x18], R81 ;  /* 0x0000185104007388 */ /* 0x000fe80000000800 */
[----:B------:R-:W-:Y:S04]  /*1c90*/  STS [R4+0x1c], R89 ;  /* 0x00001c5904007388 */ /* 0x000fe80000000800 */
[----:B------:R-:W-:Y:S01]  /*1ca0*/  STS [R4+0x20], R83 ;  /* 0x0000205304007388 */ /* 0x000fe20000000800 */
[----:B------:R-:W-:Y:S06]  /*1cb0*/  BAR.SYNC.DEFER_BLOCKING 0x0 ;  /* 0x0000000000007b1d */ /* 0x000fec0000010000 */
[----:B------:R-:W0:Y:S04]  /*1cc0*/  LDS.U16 R49, [R49] ;  /* 0x0000000031317984 */ /* 0x000e280000000400 */
[----:B------:R-:W1:Y:S04]  /*1cd0*/  LDS.U16 R50, [R50] ;  /* 0x0000000032327984 */ /* 0x000e680000000400 */
[----:B------:R-:W2:Y:S04]  /*1ce0*/  LDS.U16 R52, [R52] ;  /* 0x0000000034347984 */ /* 0x000ea80000000400 */
[----:B------:R-:W3:Y:S04]  /*1cf0*/  LDS.U16 R54, [R54] ;  /* 0x0000000036367984 */ /* 0x000ee80000000400 */
[----:B------:R-:W4:Y:S04]  /*1d00*/  LDS.U16 R56, [R56] ;  /* 0x0000000038387984 */ /* 0x000f280000000400 */
[----:B------:R-:W5:Y:S04]  /*1d10*/  LDS.U16 R58, [R58] ;  /* 0x000000003a3a7984 */ /* 0x000f680000000400 */
[----:B------:R-:W5:Y:S04]  /*1d20*/  LDS.U16 R60, [R60] ;  /* 0x000000003c3c7984 */ /* 0x000f680000000400 */
[----:B------:R-:W5:Y:S04]  /*1d30*/  LDS.U16 R62, [R62] ;  /* 0x000000003e3e7984 */ /* 0x000f680000000400 */
[----:B------:R-:W5:Y:S04]  /*1d40*/  LDS.U16 R65, [R65] ;  /* 0x0000000041417984 */ /* 0x000f680000000400 */
[----:B------:R-:W5:Y:S04]  /*1d50*/  LDS.U16 R67, [R67] ;  /* 0x0000000043437984 */ /* 0x000f680000000400 */
[----:B------:R-:W5:Y:S01]  /*1d60*/  LDS.U16 R69, [R69] ;  /* 0x0000000045457984 */ /* 0x000f620000000400 */
[----:B0-----:R-:W-:-:S03]  /*1d70*/  IMAD.IADD R49, R48, 0x1, R49 ;  /* 0x0000000130317824 */ /* 0x001fc600078e0231 */
[----:B------:R-:W0:Y:S01]  /*1d80*/  LDS.U16 R71, [R71] ;  /* 0x0000000047477984 */ /* 0x000e220000000400 */
[----:B-1----:R-:W-:Y:S01]  /*1d90*/  IMAD.IADD R50, R51, 0x1, R50 ;  /* 0x0000000133327824 */ /* 0x002fe200078e0232 */
[----:B------:R-:W-:Y:S02]  /*1da0*/  LEA.HI R49, R49, R49, RZ, 0x1b ;  /* 0x0000003131317211 */ /* 0x000fe400078fd8ff */
[----:B------:R-:W1:Y:S01]  /*1db0*/  LDS.U16 R72, [R72] ;  /* 0x0000000048487984 */ /* 0x000e620000000400 */
[----:B--2---:R-:W-:Y:S01]  /*1dc0*/  IMAD.IADD R52, R53, 0x1, R52 ;  /* 0x0000000135347824 */ /* 0x004fe200078e0234 */
[----:B------:R-:W-:Y:S02]  /*1dd0*/  LEA.HI R50, R50, R50, RZ, 0x1b ;  /* 0x0000003232327211 */ /* 0x000fe400078fd8ff */
[----:B------:R-:W2:Y:S01]  /*1de0*/  LDS.U16 R73, [R73] ;  /* 0x0000000049497984 */ /* 0x000ea20000000400 */
[----:B---3--:R-:W-:Y:S01]  /*1df0*/  IMAD.IADD R54, R55, 0x1, R54 ;  /* 0x0000000137367824 */ /* 0x008fe200078e0236 */
[----:B------:R-:W-:-:S02]  /*1e00*/  LEA.HI R52, R52, R52, RZ, 0x1b ;  /* 0x0000003434347211 */ /* 0x000fc400078fd8ff */
[----:B------:R-:W3:Y:S01]  /*1e10*/  LDS.U16 R74, [R74] ;  /* 0x000000004a4a7984 */ /* 0x000ee20000000400 */
[----:B----4-:R-:W-:Y:S01]  /*1e20*/  IMAD.IADD R56, R57, 0x1, R56 ;  /* 0x0000000139387824 */ /* 0x010fe200078e0238 */
[----:B------:R-:W-:Y:S02]  /*1e30*/  LEA R49, R49, UR4, 0x3 ;  /* 0x0000000431317c11 */ /* 0x000fe4000f8e18ff */
[----:B------:R-:W4:Y:S01]  /*1e40*/  LDS.U16 R75, [R75] ;  /* 0x000000004b4b7984 */ /* 0x000f220000000400 */
[----:B-----5:R-:W-:Y:S01]  /*1e50*/  IMAD.IADD R58, R59, 0x1, R58 ;  /* 0x000000013b3a7824 */ /* 0x020fe200078e023a */
[----:B------:R-:W-:Y:S01]  /*1e60*/  LEA R7, R50, UR4, 0x3 ;  /* 0x0000000432077c11 */ /* 0x000fe2000f8e18ff */
[----:B------:R-:W-:Y:S01]  /*1e70*/  BAR.SYNC.DEFER_BLOCKING 0x0 ;  /* 0x0000000000007b1d */ /* 0x000fe20000010000 */
[----:B------:R-:W-:Y:S01]  /*1e80*/  IMAD.IADD R60, R61, 0x1, R60 ;  /* 0x000000013d3c7824 */ /* 0x000fe200078e023c */
[----:B------:R-:W-:Y:S01]  /*1e90*/  LEA.HI R54, R54, R54, RZ, 0x1b ;  /* 0x0000003636367211 */ /* 0x000fe200078fd8ff */
[----:B------:R-:W-:Y:S01]  /*1ea0*/  IMAD.IADD R63, R63, 0x1, R62 ;  /* 0x000000013f3f7824 */ /* 0x000fe200078e023e */
[----:B------:R-:W-:-:S02]  /*1eb0*/  LEA R9, R52, UR4, 0x3 ;  /* 0x0000000434097c11 */ /* 0x000fc4000f8e18ff */
[----:B------:R-:W-:Y:S01]  /*1ec0*/  LEA.HI R56, R56, R56, RZ, 0x1b ;  /* 0x0000003838387211 */ /* 0x000fe200078fd8ff */
[----:B------:R-:W-:Y:S01]  /*1ed0*/  IMAD.IADD R64, R64, 0x1, R65 ;  /* 0x0000000140407824 */ /* 0x000fe200078e0241 */
[----:B------:R-:W-:Y:S02]  /*1ee0*/  LEA.HI R58, R58, R58, RZ, 0x1b ;  /* 0x0000003a3a3a7211 */ /* 0x000fe400078fd8ff */
[----:B------:R-:W-:Y:S01]  /*1ef0*/  LEA.HI R60, R60, R60, RZ, 0x1b ;  /* 0x0000003c3c3c7211 */ /* 0x000fe200078fd8ff */
[----:B------:R-:W-:Y:S01]  /*1f00*/  IMAD.IADD R66, R66, 0x1, R67 ;  /* 0x0000000142427824 */ /* 0x000fe200078e0243 */
[----:B------:R-:W-:Y:S02]  /*1f10*/  LEA R11, R54, UR4, 0x3 ;  /* 0x00000004360b7c11 */ /* 0x000fe4000f8e18ff */
[----:B------:R-:W-:Y:S01]  /*1f20*/  LEA.HI R63, R63, R63, RZ, 0x1b ;  /* 0x0000003f3f3f7211 */ /* 0x000fe200078fd8ff */
[----:B------:R-:W-:Y:S01]  /*1f30*/  IMAD.IADD R68, R68, 0x1, R69 ;  /* 0x0000000144447824 */ /* 0x000fe200078e0245 */
[----:B------:R-:W-:-:S02]  /*1f40*/  LEA.HI R64, R64, R64, RZ, 0x1b ;  /* 0x0000004040407211 */ /* 0x000fc400078fd8ff */
[----:B------:R-:W-:Y:S01]  /*1f50*/  LEA R63, R63, UR4, 0x3 ;  /* 0x000000043f3f7c11 */ /* 0x000fe2000f8e18ff */
[----:B0-----:R-:W-:Y:S01]  /*1f60*/  IMAD.IADD R70, R70, 0x1, R71 ;  /* 0x0000000146467824 */ /* 0x001fe200078e0247 */
[----:B------:R-:W-:Y:S02]  /*1f70*/  LEA.HI R66, R66, R66, RZ, 0x1b ;  /* 0x0000004242427211 */ /* 0x000fe400078fd8ff */
[----:B------:R-:W-:Y:S01]  /*1f80*/  LEA.HI R68, R68, R68, RZ, 0x1b ;  /* 0x0000004444447211 */ /* 0x000fe200078fd8ff */
[----:B------:R0:W-:Y:S01]  /*1f90*/  STS.64 [R49], R40 ;  /* 0x0000002831007388 */ /* 0x0001e20000000a00 */
[----:B-1----:R-:W-:Y:S01]  /*1fa0*/  IMAD.IADD R47, R47, 0x1, R72 ;  /* 0x000000012f2f7824 */ /* 0x002fe200078e0248 */
[----:B------:R-:W-:Y:S02]  /*1fb0*/  LEA.HI R70, R70, R70, RZ, 0x1b ;  /* 0x0000004646467211 */ /* 0x000fe400078fd8ff */
[----:B------:R1:W-:Y:S01]  /*1fc0*/  STS.64 [R7], R38 ;  /* 0x0000002607007388 */ /* 0x0003e20000000a00 */
[----:B--2---:R-:W-:Y:S01]  /*1fd0*/  IMAD.IADD R46, R46, 0x1, R73 ;  /* 0x000000012e2e7824 */ /* 0x004fe200078e0249 */
[----:B------:R-:W-:-:S02]  /*1fe0*/  LEA.HI R47, R47, R47, RZ, 0x1b ;  /* 0x0000002f2f2f7211 */ /* 0x000fc400078fd8ff */
[----:B------:R2:W-:Y:S01]  /*1ff0*/  STS.64 [R9], R36 ;  /* 0x0000002409007388 */ /* 0x0005e20000000a00 */
[----:B---3--:R-:W-:Y:S01]  /*2000*/  IMAD.IADD R45, R45, 0x1, R74 ;  /* 0x000000012d2d7824 */ /* 0x008fe200078e024a */
[----:B------:R-:W-:Y:S02]  /*2010*/  LEA.HI R46, R46, R46, RZ, 0x1b ;  /* 0x0000002e2e2e7211 */ /* 0x000fe400078fd8ff */
[----:B0-----:R-:W-:Y:S01]  /*2020*/  LEA R41, R56, UR4, 0x3 ;  /* 0x0000000438297c11 */ /* 0x001fe2000f8e18ff */
[----:B----4-:R-:W-:Y:S01]  /*2030*/  IMAD.IADD R44, R44, 0x1, R75 ;  /* 0x000000012c2c7824 */ /* 0x010fe200078e024b */
[----:B------:R0:W-:Y:S01]  /*2040*/  STS.64 [R11], R34 ;  /* 0x000000220b007388 */ /* 0x0001e20000000a00 */
[----:B------:R-:W-:Y:S02]  /*2050*/  LEA.HI R45, R45, R45, RZ, 0x1b ;  /* 0x0000002d2d2d7211 */ /* 0x000fe400078fd8ff */
[----:B-1----:R-:W-:Y:S01]  /*2060*/  LEA R7, R58, UR4, 0x3 ;  /* 0x000000043a077c11 */ /* 0x002fe2000f8e18ff */
[----:B------:R-:W-:Y:S01]  /*2070*/  STS.64 [R41], R32 ;  /* 0x0000002029007388 */ /* 0x000fe20000000a00 */
[----:B------:R-:W-:-:S02]  /*2080*/  LEA.HI R44, R44, R44, RZ, 0x1b ;  /* 0x0000002c2c2c7211 */ /* 0x000fc400078fd8ff */
[----:B--2---:R-:W-:Y:S01]  /*2090*/  LEA R9, R60, UR4, 0x3 ;  /* 0x000000043c097c11 */ /* 0x004fe2000f8e18ff */
[----:B------:R1:W-:Y:S01]  /*20a0*/  STS.64 [R7], R30 ;  /* 0x0000001e07007388 */ /* 0x0003e20000000a00 */
[----:B------:R-:W-:Y:S02]  /*20b0*/  LEA R47, R47, UR4, 0x3 ;  /* 0x000000042f2f7c11 */ /* 0x000fe4000f8e18ff */
[----:B------:R-:W-:Y:S01]  /*20c0*/  LEA R45, R45, UR4, 0x3 ;  /* 0x000000042d2d7c11 */ /* 0x000fe2000f8e18ff */
[----:B------:R2:W-:Y:S01]  /*20d0*/  STS.64 [R9], R28 ;  /* 0x0000001c09007388 */ /* 0x0005e20000000a00 */
[----:B0-----:R-:W-:-:S03]  /*20e0*/  LEA R11, R64, UR4, 0x3 ;  /* 0x00000004400b7c11 */ /* 0x001fc6000f8e18ff */
[----:B------:R0:W-:Y:S01]  /*20f0*/  STS.64 [R63], R26 ;  /* 0x0000001a3f007388 */ /* 0x0001e20000000a00 */
[----:B-1----:R-:W-:-:S03]  /*2100*/  LEA R7, R66, UR4, 0x3 ;  /* 0x0000000442077c11 */ /* 0x002fc6000f8e18ff */
[----:B------:R1:W-:Y:S01]  /*2110*/  STS.64 [R11], R24 ;  /* 0x000000180b007388 */ /* 0x0003e20000000a00 */
[----:B--2---:R-:W-:-:S03]  /*2120*/  LEA R9, R68, UR4, 0x3 ;  /* 0x0000000444097c11 */ /* 0x004fc6000f8e18ff */
[----:B------:R2:W-:Y:S01]  /*2130*/  STS.64 [R7], R22 ;  /* 0x0000001607007388 */ /* 0x0005e20000000a00 */
[----:B0-----:R-:W-:-:S03]  /*2140*/  LEA R27, R70, UR4, 0x3 ;  /* 0x00000004461b7c11 */ /* 0x001fc6000f8e18ff */
[----:B------:R0:W-:Y:S01]  /*2150*/  STS.64 [R9], R20 ;  /* 0x0000001409007388 */ /* 0x0001e20000000a00 */
[----:B-1----:R-:W-:-:S03]  /*2160*/  LEA R11, R46, UR4, 0x3 ;  /* 0x000000042e0b7c11 */ /* 0x002fc6000f8e18ff */
[----:B------:R1:W-:Y:S01]  /*2170*/  STS.64 [R27], R18 ;  /* 0x000000121b007388 */ /* 0x0003e20000000a00 */
[----:B--2---:R-:W-:-:S03]  /*2180*/  LEA R7, R44, UR4, 0x3 ;  /* 0x000000042c077c11 */ /* 0x004fc6000f8e18ff */
[----:B------:R1:W-:Y:S01]  /*2190*/  STS.64 [R47], R16 ;  /* 0x000000102f007388 */ /* 0x0003e20000000a00 */
[----:B0-----:R-:W-:-:S03]  /*21a0*/  IMAD.SHL.U32 R9, R42, 0x10, RZ ;  /* 0x000000102a097824 */ /* 0x001fc600078e00ff */
[----:B------:R1:W-:Y:S04]  /*21b0*/  STS.64 [R11], R14 ;  /* 0x0000000e0b007388 */ /* 0x0003e80000000a00 */
[----:B------:R1:W-:Y:S01]  /*21c0*/  STS.64 [R45], R12 ;  /* 0x0000000c2d007388 */ /* 0x0003e20000000a00 */
[-C--:B------:R-:W-:Y:S02]  /*21d0*/  LEA.HI R42, R42, R9.reuse, RZ, 0x1f ;  /* 0x000000092a2a7211 */ /* 0x080fe400078ff8ff */
[----:B------:R-:W-:Y:S01]  /*21e0*/  LEA.HI R6, R9, R9, RZ, 0x1b ;  /* 0x0000000909067211 */ /* 0x000fe200078fd8ff */
[----:B------:R1:W-:Y:S01]  /*21f0*/  STS.64 [R7], R2 ;  /* 0x0000000207007388 */ /* 0x0003e20000000a00 */
[----:B------:R-:W-:Y:S02]  /*2200*/  LEA R42, R42, UR4, 0x3 ;  /* 0x000000042a2a7c11 */ /* 0x000fe4000f8e18ff */
[----:B------:R-:W-:Y:S01]  /*2210*/  LEA R6, R6, UR4, 0x3 ;  /* 0x0000000406067c11 */ /* 0x000fe2000f8e18ff */
[----:B------:R-:W-:Y:S06]  /*2220*/  BAR.SYNC.DEFER_BLOCKING 0x0 ;  /* 0x0000000000007b1d */ /* 0x000fec0000010000 */
[----:B------:R1:W0:Y:S04]  /*2230*/  LDS.64 R40, [R42] ;  /* 0x000000002a287984 */ /* 0x0002280000000a00 */
[----:B------:R1:W2:Y:S04]  /*2240*/  LDS.64 R38, [R6+0x8] ;  /* 0x0000080006267984 */ /* 0x0002a80000000a00 */
[----:B------:R1:W3:Y:S04]  /*2250*/  LDS.64 R36, [R6+0x10] ;  /* 0x0000100006247984 */ /* 0x0002e80000000a00 */
[----:B------:R1:W4:Y:S04]  /*2260*/  LDS.64 R34, [R6+0x18] ;  /* 0x0000180006227984 */ /* 0x0003280000000a00 */
[----:B------:R1:W0:Y:S04]  /*2270*/  LDS.64 R32, [R6+0x20] ;  /* 0x0000200006207984 */ /* 0x0002280000000a00 */
        /* <DEDUP_REMOVED lines=10> */
[----:B------:R1:W0:Y:S01]  /*2320*/  LDS.64 R2, [R6+0x78] ;  /* 0x0000780006027984 */ /* 0x0002220000000a00 */
[----:B------:R-:W-:Y:S06]  /*2330*/  @!P0 BAR.SYNC.DEFER_BLOCKING 0x0 ;  /* 0x0000000000008b1d */ /* 0x000fec0000010000 */
[----:B--234-:R-:W-:Y:S05]  /*2340*/  @!P0 BRA `(.L_x_1) ;  /* 0xffffffe400388947 */ /* 0x01cfea000383ffff */
[----:B------:R-:W-:Y:S01]  /*2350*/  BAR.SYNC.DEFER_BLOCKING 0x0 ;  /* 0x0000000000007b1d */ /* 0x000fe20000010000 */
[----:B0-----:R-:W-:Y:S01]  /*2360*/  ISETP.GT.U32.AND P0, PT, R40, -0x1, PT ;  /* 0xffffffff2800780c */ /* 0x001fe20003f04070 */
[----:B------:R-:W-:Y:S01]  /*2370*/  IMAD.MOV.U32 R4, RZ, RZ, -0x1 ;  /* 0xffffffffff047424 */ /* 0x000fe200078e00ff */
[----:B------:R-:W-:Y:S02]  /*2380*/  ISETP.GT.U32.AND P1, PT, R38, -0x1, PT ;  /* 0xffffffff2600780c */ /* 0x000fe40003f24070 */
[----:B------:R-:W-:Y:S01]  /*2390*/  ISETP.GT.AND.EX P0, PT, R41, -0x1, PT, P0 ;  /* 0xffffffff2900780c */ /* 0x000fe20003f04300 */
[----:B------:R-:W0:Y:S01]  /*23a0*/  LDCU.64 UR4, c[0x0][0x388] ;  /* 0x00007100ff0477ac */ /* 0x000e220008000a00 */
[----:B------:R-:W-:Y:S01]  /*23b0*/  ISETP.GT.U32.AND P3, PT, R36, -0x1, PT ;  /* 0xffffffff2400780c */ /* 0x000fe20003f64070 */
[----:B------:R-:W2:Y:S01]  /*23c0*/  S2R R0, SR_CTAID.X ;  /* 0x0000000000007919 */ /* 0x000ea20000002500 */
[----:B------:R-:W-:Y:S02]  /*23d0*/  SEL R5, RZ, 0xffffffff, !P0 ;  /* 0xffffffffff057807 */ /* 0x000fe40004000000 */
[----:B-1----:R-:W-:-:S02]  /*23e0*/  SEL R6, R4, 0x80000000, P0 ;  /* 0x8000000004067807 */ /* 0x002fc40000000000 */
[----:B------:R-:W-:Y:S02]  /*23f0*/  ISETP.GT.AND.EX P0, PT, R39, -0x1, PT, P1 ;  /* 0xffffffff2700780c */ /* 0x000fe40003f04310 */
[----:B------:R-:W-:Y:S02]  /*2400*/  LOP3.LUT R41, R6, R41, RZ, 0x3c, !PT ;  /* 0x0000002906297212 */ /* 0x000fe400078e3cff */
[----:B------:R-:W-:Y:S02]  /*2410*/  ISETP.GT.AND.EX P1, PT, R37, -0x1, PT, P3 ;  /* 0xffffffff2500780c */ /* 0x000fe40003f24330 */
[----:B------:R-:W-:Y:S02]  /*2420*/  SEL R7, RZ, 0xffffffff, !P0 ;  /* 0xffffffffff077807 */ /* 0x000fe40004000000 */
[----:B------:R-:W-:Y:S02]  /*2430*/  SEL R6, R4, 0x80000000, P0 ;  /* 0x8000000004067807 */ /* 0x000fe40000000000 */
[----:B------:R-:W-:-:S02]  /*2440*/  ISETP.GT.U32.AND P0, PT, R34, -0x1, PT ;  /* 0xffffffff2200780c */ /* 0x000fc40003f04070 */
[----:B------:R-:W-:Y:S02]  /*2450*/  LOP3.LUT R40, R5, R40, RZ, 0x3c, !PT ;  /* 0x0000002805287212 */ /* 0x000fe400078e3cff */
[----:B------:R-:W-:Y:S02]  /*2460*/  SEL R5, RZ, 0xffffffff, !P1 ;  /* 0xffffffffff057807 */ /* 0x000fe40004800000 */
[----:B------:R-:W-:Y:S02]  /*2470*/  ISETP.GT.AND.EX P0, PT, R35, -0x1, PT, P0 ;  /* 0xffffffff2300780c */ /* 0x000fe40003f04300 */
[----:B------:R-:W-:Y:S02]  /*2480*/  SEL R8, R4, 0x80000000, P1 ;  /* 0x8000000004087807 */ /* 0x000fe40000800000 */
[----:B------:R-:W-:Y:S02]  /*2490*/  ISETP.GT.U32.AND P1, PT, R32, -0x1, PT ;  /* 0xffffffff2000780c */ /* 0x000fe40003f24070 */
[----:B------:R-:W-:-:S02]  /*24a0*/  LOP3.LUT R39, R6, R39, RZ, 0x3c, !PT ;  /* 0x0000002706277212 */ /* 0x000fc400078e3cff */
[----:B------:R-:W-:Y:S02]  /*24b0*/  LOP3.LUT R36, R5, R36, RZ, 0x3c, !PT ;  /* 0x0000002405247212 */ /* 0x000fe400078e3cff */
[----:B------:R-:W-:Y:S02]  /*24c0*/  SEL R5, RZ, 0xffffffff, !P0 ;  /* 0xffffffffff057807 */ /* 0x000fe40004000000 */
[----:B------:R-:W-:Y:S02]  /*24d0*/  SEL R6, R4, 0x80000000, P0 ;  /* 0x8000000004067807 */ /* 0x000fe40000000000 */
[----:B------:R-:W-:Y:S02]  /*24e0*/  ISETP.GT.AND.EX P0, PT, R33, -0x1, PT, P1 ;  /* 0xffffffff2100780c */ /* 0x000fe40003f04310 */
[----:B------:R-:W-:Y:S02]  /*24f0*/  ISETP.GT.U32.AND P1, PT, R30, -0x1, PT ;  /* 0xffffffff1e00780c */ /* 0x000fe40003f24070 */
[----:B------:R-:W-:-:S02]  /*2500*/  LOP3.LUT R34, R5, R34, RZ, 0x3c, !PT ;  /* 0x0000002205227212 */ /* 0x000fc400078e3cff */
[----:B------:R-:W-:Y:S02]  /*2510*/  LOP3.LUT R35, R6, R35, RZ, 0x3c, !PT ;  /* 0x0000002306237212 */ /* 0x000fe400078e3cff */
[----:B------:R-:W-:Y:S02]  /*2520*/  SEL R5, RZ, 0xffffffff, !P0 ;  /* 0xffffffffff057807 */ /* 0x000fe40004000000 */
[----:B------:R-:W-:Y:S02]  /*2530*/  SEL R6, R4, 0x80000000, P0 ;  /* 0x8000000004067807 */ /* 0x000fe40000000000 */
[----:B------:R-:W-:Y:S02]  /*2540*/  ISETP.GT.U32.AND P3, PT, R28, -0x1, PT ;  /* 0xffffffff1c00780c */ /* 0x000fe40003f64070 */
[----:B------:R-:W-:Y:S02]  /*2550*/  ISETP.GT.AND.EX P0, PT, R31, -0x1, PT, P1 ;  /* 0xffffffff1f00780c */ /* 0x000fe40003f04310 */
[----:B------:R-:W-:-:S02]  /*2560*/  LOP3.LUT R38, R7, R38, RZ, 0x3c, !PT ;  /* 0x0000002607267212 */ /* 0x000fc400078e3cff */
[----:B------:R-:W-:Y:S02]  /*2570*/  LOP3.LUT R33, R6, R33, RZ, 0x3c, !PT ;  /* 0x0000002106217212 */ /* 0x000fe400078e3cff */
[----:B------:R-:W-:Y:S02]  /*2580*/  ISETP.GT.AND.EX P1, PT, R29, -0x1, PT, P3 ;  /* 0xffffffff1d00780c */ /* 0x000fe40003f24330 */
[----:B------:R-:W-:Y:S02]  /*2590*/  SEL R7, RZ, 0xffffffff, !P0 ;  /* 0xffffffffff077807 */ /* 0x000fe40004000000 */
[----:B------:R-:W-:Y:S02]  /*25a0*/  SEL R6, R4, 0x80000000, P0 ;  /* 0x8000000004067807 */ /* 0x000fe40000000000 */
[----:B------:R-:W-:Y:S02]  /*25b0*/  ISETP.GT.U32.AND P0, PT, R26, -0x1, PT ;  /* 0xffffffff1a00780c */ /* 0x000fe40003f04070 */
[----:B------:R-:W-:-:S02]  /*25c0*/  LOP3.LUT R32, R5, R32, RZ, 0x3c, !PT ;  /* 0x0000002005207212 */ /* 0x000fc400078e3cff */
        /* <DEDUP_REMOVED lines=11> */
[----:B------:R-:W-:-:S02]  /*2680*/  ISETP.GT.U32.AND P3, PT, R20, -0x1, PT ;  /* 0xffffffff1400780c */ /* 0x000fc40003f64070 */
[----:B------:R-:W-:Y:S02]  /*2690*/  LOP3.LUT R26, R5, R26, RZ, 0x3c, !PT ;  /* 0x0000001a051a7212 */ /* 0x000fe400078e3cff */
[----:B------:R-:W-:Y:S02]  /*26a0*/  LOP3.LUT R27, R6, R27, RZ, 0x3c, !PT ;  /* 0x0000001b061b7212 */ /* 0x000fe400078e3cff */
[----:B------:R-:W-:Y:S02]  /*26b0*/  SEL R5, RZ, 0xffffffff, !P0 ;  /* 0xffffffffff057807 */ /* 0x000fe40004000000 */
[----:B------:R-:W-:Y:S02]  /*26c0*/  SEL R6, R4, 0x80000000, P0 ;  /* 0x8000000004067807 */ /* 0x000fe40000000000 */
[----:B------:R-:W-:Y:S02]  /*26d0*/  ISETP.GT.AND.EX P0, PT, R23, -0x1, PT, P1 ;  /* 0xffffffff1700780c */ /* 0x000fe40003f04310 */
[----:B------:R-:W-:-:S02]  /*26e0*/  ISETP.GT.AND.EX P1, PT, R21, -0x1, PT, P3 ;  /* 0xffffffff1500780c */ /* 0x000fc40003f24330 */
[----:B------:R-:W-:Y:S02]  /*26f0*/  ISETP.GT.U32.AND P3, PT, R18, -0x1, PT ;  /* 0xffffffff1200780c */ /* 0x000fe40003f64070 */
[----:B------:R-:W-:Y:S02]  /*2700*/  LOP3.LUT R30, R7, R30, RZ, 0x3c, !PT ;  /* 0x0000001e071e7212 */ /* 0x000fe400078e3cff */
[----:B------:R-:W-:Y:S02]  /*2710*/  LOP3.LUT R24, R5, R24, RZ, 0x3c, !PT ;  /* 0x0000001805187212 */ /* 0x000fe400078e3cff */
[----:B------:R-:W-:Y:S02]  /*2720*/  LOP3.LUT R25, R6, R25, RZ, 0x3c, !PT ;  /* 0x0000001906197212 */ /* 0x000fe400078e3cff */
[----:B------:R-:W-:Y:S02]  /*2730*/  LOP3.LUT R29, R8, R29, RZ, 0x3c, !PT ;  /* 0x0000001d081d7212 */ /* 0x000fe400078e3cff */
[----:B------:R-:W-:-:S02]  /*2740*/  SEL R7, RZ, 0xffffffff, !P0 ;  /* 0xffffffffff077807 */ /* 0x000fc40004000000 */
[C---:B------:R-:W-:Y:S02]  /*2750*/  SEL R6, R4.reuse, 0x80000000, P0 ;  /* 0x8000000004067807 */ /* 0x040fe40000000000 */
        /* <DEDUP_REMOVED lines=22> */
[----:B--2---:R-:W-:-:S02]  /*28c0*/  LEA R0, P2, R0, R9, 0xc ;  /* 0x0000000900007211 */ /* 0x004fc400078460ff */
[----:B------:R-:W-:Y:S02]  /*28d0*/  LOP3.LUT R16, R5, R16, RZ, 0x3c, !PT ;  /* 0x0000001005107212 */ /* 0x000fe400078e3cff */
[----:B------:R-:W-:Y:S02]  /*28e0*/  SEL R5, RZ, 0xffffffff, !P1 ;  /* 0xffffffffff057807 */ /* 0x000fe40004800000 */
[----:B------:R-:W-:Y:S02]  /*28f0*/  ISETP.GT.AND.EX P0, PT, R3, -0x1, PT, P0 ;  /* 0xffffffff0300780c */ /* 0x000fe40003f04300 */
[----:B------:R-:W-:Y:S02]  /*2900*/  LOP3.LUT R21, R8, R21, RZ, 0x3c, !PT ;  /* 0x0000001508157212 */ /* 0x000fe400078e3cff */
[----:B------:R-:W-:Y:S01]  /*2910*/  LOP3.LUT R14, R7, R14, RZ, 0x3c, !PT ;  /* 0x0000000e070e7212 */ /* 0x000fe200078e3cff */
[----:B------:R-:W-:Y:S01]  /*2920*/  IMAD.X R7, RZ, RZ, RZ, P2 ;  /* 0x000000ffff077224 */ /* 0x000fe200010e06ff */
[----:B------:R-:W-:-:S02]  /*2930*/  LOP3.LUT R15, R6, R15, RZ, 0x3c, !PT ;  /* 0x0000000f060f7212 */ /* 0x000fc400078e3cff */
[----:B------:R-:W-:Y:S02]  /*2940*/  LOP3.LUT R12, R5, R12, RZ, 0x3c, !PT ;  /* 0x0000000c050c7212 */ /* 0x000fe400078e3cff */
[----:B------:R-:W-:Y:S02]  /*2950*/  SEL R8, R4, 0x80000000, P1 ;  /* 0x8000000004087807 */ /* 0x000fe40000800000 */
[----:B0-----:R-:W-:Y:S02]  /*2960*/  LEA R6, P1, R0, UR4, 0x3 ;  /* 0x0000000400067c11 */ /* 0x001fe4000f8218ff */
[----:B------:R-:W-:Y:S02]  /*2970*/  SEL R5, RZ, 0xffffffff, !P0 ;  /* 0xffffffffff057807 */ /* 0x000fe40004000000 */
[----:B------:R-:W-:Y:S02]  /*2980*/  SEL R4, R4, 0x80000000, P0 ;  /* 0x8000000004047807 */ /* 0x000fe40000000000 */
[----:B------:R-:W-:-:S02]  /*2990*/  LOP3.LUT R13, R8, R13, RZ, 0x3c, !PT ;  /* 0x0000000d080d7212 */ /* 0x000fc400078e3cff */
[----:B------:R-:W-:Y:S02]  /*29a0*/  LEA.HI.X R7, R0, UR5, R7, 0x3, P1 ;  /* 0x0000000500077c11 */ /* 0x000fe400088f1c07 */
[----:B------:R-:W-:Y:S02]  /*29b0*/  LOP3.LUT R2, R5, R2, RZ, 0x3c, !PT ;  /* 0x0000000205027212 */ /* 0x000fe400078e3cff */
[----:B------:R-:W-:Y:S01]  /*29c0*/  LOP3.LUT R3, R4, R3, RZ, 0x3c, !PT ;  /* 0x0000000304037212 */ /* 0x000fe200078e3cff */
[----:B------:R-:W-:Y:S04]  /*29d0*/  STG.E.64 desc[UR6][R6.64], R40 ;  /* 0x0000002806007986 */ /* 0x000fe8000c101b06 */
        /* <DEDUP_REMOVED lines=14> */
[----:B------:R-:W-:Y:S01]  /*2ac0*/  STG.E.64 desc[UR6][R6.64+0x78], R2 ;  /* 0x0000780206007986 */ /* 0x000fe2000c101b06 */
[----:B------:R-:W-:Y:S05]  /*2ad0*/  EXIT ;  /* 0x000000000000794d */ /* 0x000fea0003800000 */
.L_x_2:
        /* <DEDUP_REMOVED lines=10> */
.L_x_6:


//--------------------- .text._Z4sortILi512ELi8ELN3cub18CUB_300001_SM_100018BlockLoadAlgorithmE3ELNS1_19BlockStoreAlgorithmE3EdEvPKT3_PS4_ --------------------------
	.section	.text._Z4sortILi512ELi8ELN3cub18CUB_300001_SM_100018BlockLoadAlgorithmE3ELNS1_19BlockStoreAlgorithmE3EdEvPKT3_PS4_,"ax",@progbits
	.align	128
        .global         _Z4sortILi512ELi8ELN3cub18CUB_300001_SM_100018BlockLoadAlgorithmE3ELNS1_19BlockStoreAlgorithmE3EdEvPKT3_PS4_
        .type           _Z4sortILi512ELi8ELN3cub18CUB_300001_SM_100018BlockLoadAlgorithmE3ELNS1_19BlockStoreAlgorithmE3EdEvPKT3_PS4_,@function
        .size           _Z4sortILi512ELi8ELN3cub18CUB_300001_SM_100018BlockLoadAlgorithmE3ELNS1_19BlockStoreAlgorithmE3EdEvPKT3_PS4_,(.L_x_7 - _Z4sortILi512ELi8ELN3cub18CUB_300001_SM_100018BlockLoadAlgorithmE3ELNS1_19BlockStoreAlgorithmE3EdEvPKT3_PS4_)
        .other          _Z4sortILi512ELi8ELN3cub18CUB_300001_SM_100018BlockLoadAlgorithmE3ELNS1_19BlockStoreAlgorithmE3EdEvPKT3_PS4_,@"STO_CUDA_ENTRY STV_DEFAULT"
_Z4sortILi512ELi8ELN3cub18CUB_300001_SM_100018BlockLoadAlgorithmE3ELNS1_19BlockStoreAlgorithmE3EdEvPKT3_PS4_:
.text._Z4sortILi512ELi8ELN3cub18CUB_300001_SM_100018BlockLoadAlgorithmE3ELNS1_19BlockStoreAlgorithmE3EdEvPKT3_PS4_:
[----:B------:R-:W-:Y:S01]  /*0000*/  LDC R1, c[0x0][0x37c] ;  /* 0x0000df00ff017b82 */ /* 0x000fe20000000800 */
[----:B------:R-:W0:Y:S07]  /*0010*/  S2R R2, SR_TID.X ;  /* 0x0000000000027919 */ /* 0x000e2e0000002100 */
[----:B------:R-:W1:Y:S01]  /*0020*/  S2UR UR4, SR_CTAID.X ;  /* 0x00000000000479c3 */ /* 0x000e620000002500 */
[----:B------:R-:W2:Y:S07]  /*0030*/  LDCU.64 UR8, c[0x0][0x358] ;  /* 0x00006b00ff0877ac */ /* 0x000eae0008000a00 */
[----:B------:R-:W3:Y:S01]  /*0040*/  LDC.64 R10, c[0x0][0x380] ;  /* 0x0000e000ff0a7b82 */ /* 0x000ee20000000a00 */
[----:B-1----:R-:W-:-:S06]  /*0050*/  USHF.L.U32 UR4, UR4, 0xc, URZ ;  /* 0x0000000c04047899 */ /* 0x002fcc00080006ff */
[----:B0-----:R-:W-:-:S05]  /*0060*/  LOP3.LUT R57, R2, UR4, RZ, 0xfc, !PT ;  /* 0x0000000402397c12 */ /* 0x001fca000f8efcff */
[----:B---3--:R-:W-:-:S05]  /*0070*/  IMAD.WIDE.U32 R10, R57, 0x8, R10 ;  /* 0x00000008390a7825 */ /* 0x008fca00078e000a */
[----:B--2---:R-:W2:Y:S04]  /*0080*/  LDG.E.64 R12, desc[UR8][R10.64] ;  /* 0x000000080a0c7981 */ /* 0x004ea8000c1e1b00 */
[----:B------:R-:W3:Y:S04]  /*0090*/  LDG.E.64 R14, desc[UR8][R10.64+0x1000] ;  /* 0x001000080a0e7981 */ /* 0x000ee8000c1e1b00 */
[----:B------:R-:W4:Y:S04]  /*00a0*/  LDG.E.64 R16, desc[UR8][R10.64+0x2000] ;  /* 0x002000080a107981 */ /* 0x000f28000c1e1b00 */
[----:B------:R-:W5:Y:S04]  /*00b0*/  LDG.E.64 R18, desc[UR8][R10.64+0x3000] ;  /* 0x003000080a127981 */ /* 0x000f68000c1e1b00 */
[----:B------:R-:W5:Y:S04]  /*00c0*/  LDG.E.64 R20, desc[UR8][R10.64+0x4000] ;  /* 0x004000080a147981 */ /* 0x000f68000c1e1b00 */
[----:B------:R-:W5:Y:S04]  /*00d0*/  LDG.E.64 R8, desc[UR8][R10.64+0x5000] ;  /* 0x005000080a087981 */ /* 0x000f68000c1e1b00 */
[----:B------:R-:W5:Y:S04]  /*00e0*/  LDG.E.64 R6, desc[UR8][R10.64+0x6000] ;  /* 0x006000080a067981 */ /* 0x000f68000c1e1b00 */
[----:B------:R0:W5:Y:S01]  /*00f0*/  LDG.E.64 R4, desc[UR8][R10.64+0x7000] ;  /* 0x007000080a047981 */ /* 0x000162000c1e1b00 */
[----:B------:R-:W1:Y:S01]  /*0100*/  S2UR UR5, SR_CgaCtaId ;  /* 0x00000000000579c3 */ /* 0x000e620000008800 */
[----:B------:R-:W-:Y:S01]  /*0110*/  UMOV UR4, 0x400 ;  /* 0x0000040000047882 */ /* 0x000fe20000000000 */
[C---:B------:R-:W-:Y:S01]  /*0120*/  VIADD R3, R2.reuse, 0x200 ;  /* 0x0000020002037836 */ /* 0x040fe20000000000 */
[CC--:B------:R-:W-:Y:S01]  /*0130*/  LEA.HI R0, R2.reuse, R2.reuse, RZ, 0x1b ;  /* 0x0000000202007211 */ /* 0x0c0fe200078fd8ff */
[C---:B------:R-:W-:Y:S01]  /*0140*/  VIADD R25, R2.reuse, 0x600 ;  /* 0x0000060002197836 */ /* 0x040fe20000000000 */
[C---:B------:R-:W-:Y:S01]  /*0150*/  LOP3.LUT R23, R2.reuse, 0x400, RZ, 0xfc, !PT ;  /* 0x0000040002177812 */ /* 0x040fe200078efcff */
[C---:B------:R-:W-:Y:S01]  /*0160*/  IMAD.SHL.U32 R35, R2.reuse, 0x8, RZ ;  /* 0x0000000802237824 */ /* 0x040fe200078e00ff */
[----:B------:R-:W-:Y:S01]  /*0170*/  LEA.HI R3, R3, R2, RZ, 0x1b ;  /* 0x0000000203037211 */ /* 0x000fe200078fd8ff */
[----:B------:R-:W-:Y:S01]  /*0180*/  IMAD.MOV.U32 R54, RZ, RZ, RZ ;  /* 0x000000ffff367224 */ /* 0x000fe200078e00ff */
[----:B------:R-:W-:-:S02]  /*0190*/  LOP3.LUT R27, R2, 0x800, RZ, 0xfc, !PT ;  /* 0x00000800021b7812 */ /* 0x000fc400078efcff */
[-C--:B------:R-:W-:Y:S02]  /*01a0*/  LEA.HI R23, R23, R2.reuse, RZ, 0x1b ;  /* 0x0000000217177211 */ /* 0x080fe400078fd8ff */
[-C--:B0-----:R-:W-:Y:S02]  /*01b0*/  LEA.HI R10, R27, R2.reuse, RZ, 0x1b ;  /* 0x000000021b0a7211 */ /* 0x081fe400078fd8ff */
[C---:B------:R-:W-:Y:S02]  /*01c0*/  LOP3.LUT R11, R2.reuse, 0xc00, RZ, 0xfc, !PT ;  /* 0x00000c00020b7812 */ /* 0x040fe400078efcff */
[-C--:B------:R-:W-:Y:S02]  /*01d0*/  LEA.HI R55, R35, R35.reuse, RZ, 0x1b ;  /* 0x0000002323377211 */ /* 0x080fe400078fd8ff */
[----:B------:R-:W-:Y:S02]  /*01e0*/  LEA.HI R11, R11, R2, RZ, 0x1b ;  /* 0x000000020b0b7211 */ /* 0x000fe400078fd8ff */
[----:B------:R-:W-:Y:S01]  /*01f0*/  LEA.HI R56, R2, R35, RZ, 0x1e ;  /* 0x0000002302387211 */ /* 0x000fe200078ff0ff */
[----:B-1----:R-:W-:-:S06]  /*0200*/  ULEA UR4, UR5, UR4, 0x18 ;  /* 0x0000000405047291 */ /* 0x002fcc000f8ec0ff */
[----:B------:R-:W-:Y:S02]  /*0210*/  LEA R29, R0, UR4, 0x3 ;  /* 0x00000004001d7c11 */ /* 0x000fe4000f8e18ff */
[-C--:B------:R-:W-:Y:S02]  /*0220*/  LEA.HI R0, R25, R2.reuse, RZ, 0x1b ;  /* 0x0000000219007211 */ /* 0x080fe400078fd8ff */
[----:B------:R-:W-:Y:S01]  /*0230*/  LEA R25, R3, UR4, 0x3 ;  /* 0x0000000403197c11 */ /* 0x000fe2000f8e18ff */
[C---:B------:R-:W-:Y:S01]  /*0240*/  VIADD R3, R2.reuse, 0xa00 ;  /* 0x00000a0002037836 */ /* 0x040fe20000000000 */
[----:B------:R-:W-:Y:S01]  /*0250*/  LEA R27, R23, UR4, 0x3 ;  /* 0x00000004171b7c11 */ /* 0x000fe2000f8e18ff */
[----:B------:R-:W-:Y:S01]  /*0260*/  VIADD R23, R2, 0xe00 ;  /* 0x00000e0002177836 */ /* 0x000fe20000000000 */
[----:B------:R-:W-:Y:S02]  /*0270*/  LEA R31, R0, UR4, 0x3 ;  /* 0x00000004001f7c11 */ /* 0x000fe4000f8e18ff */
[----:B------:R-:W-:-:S02]  /*0280*/  LEA.HI R3, R3, R2, RZ, 0x1b ;  /* 0x0000000203037211 */ /* 0x000fc400078fd8ff */
[----:B------:R-:W-:Y:S02]  /*0290*/  LEA.HI R0, R23, R2, RZ, 0x1b ;  /* 0x0000000217007211 */ /* 0x000fe400078fd8ff */
[----:B------:R-:W-:Y:S02]  /*02a0*/  LEA R33, R10, UR4, 0x3 ;  /* 0x000000040a217c11 */ /* 0x000fe4000f8e18ff */
[----:B------:R-:W-:Y:S02]  /*02b0*/  LEA R3, R3, UR4, 0x3 ;  /* 0x0000000403037c11 */ /* 0x000fe4000f8e18ff */
[----:B------:R-:W-:Y:S02]  /*02c0*/  LEA R23, R11, UR4, 0x3 ;  /* 0x000000040b177c11 */ /* 0x000fe4000f8e18ff */
[----:B------:R-:W-:Y:S02]  /*02d0*/  LEA R55, R55, UR4, 0x3 ;  /* 0x0000000437377c11 */ /* 0x000fe4000f8e18ff */
[----:B------:R-:W-:Y:S01]  /*02e0*/  LEA R56, R56, UR4, 0x3 ;  /* 0x0000000438387c11 */ /* 0x000fe2000f8e18ff */
[----:B--2---:R-:W-:Y:S04]  /*02f0*/  STS.64 [R29], R12 ;  /* 0x0000000c1d007388 */ /* 0x004fe80000000a00 */
[----:B---3--:R0:W-:Y:S04]  /*0300*/  STS.64 [R25+0x1000], R14 ;  /* 0x0010000e19007388 */ /* 0x0081e80000000a00 */
[----:B----4-:R-:W-:Y:S04]  /*0310*/  STS.64 [R27+0x2000], R16 ;  /* 0x002000101b007388 */ /* 0x010fe80000000a00 */
[----:B-----5:R-:W-:Y:S01]  /*0320*/  STS.64 [R31+0x3000], R18 ;  /* 0x003000121f007388 */ /* 0x020fe20000000a00 */
[----:B0-----:R-:W-:-:S03]  /*0330*/  LEA R25, R0, UR4, 0x3 ;  /* 0x0000000400197c11 */ /* 0x001fc6000f8e18ff */
[----:B------:R-:W-:Y:S04]  /*0340*/  STS.64 [R33+0x4000], R20 ;  /* 0x0040001421007388 */ /* 0x000fe80000000a00 */
[----:B------:R-:W-:Y:S04]  /*0350*/  STS.64 [R3+0x5000], R8 ;  /* 0x0050000803007388 */ /* 0x000fe80000000a00 */
[----:B------:R-:W-:Y:S04]  /*0360*/  STS.64 [R23+0x6000], R6 ;  /* 0x0060000617007388 */ /* 0x000fe80000000a00 */
[----:B------:R0:W-:Y:S01]  /*0370*/  STS.64 [R25+0x7000], R4 ;  /* 0x0070000419007388 */ /* 0x0001e20000000a00 */
[----:B------:R-:W-:Y:S01]  /*0380*/  BAR.SYNC.DEFER_BLOCKING 0x0 ;  /* 0x0000000000007b1d */ /* 0x000fe20000010000 */
[----:B0-----:R-:W-:-:S05]  /*0390*/  IMAD.MOV.U32 R25, RZ, RZ, -0x1 ;  /* 0xffffffffff197424 */ /* 0x001fca00078e00ff */
[----:B------:R-:W0:Y:S01]  /*03a0*/  S2R R0, SR_LANEID ;  /* 0x0000000000007919 */ /* 0x000e220000000000 */
[----:B------:R-:W1:Y:S04]  /*03b0*/  LDS.64 R14, [R55+0x8] ;  /* 0x00000800370e7984 */ /* 0x000e680000000a00 */
[----:B------:R-:W2:Y:S04]  /*03c0*/  LDS.64 R12, [R56] ;  /* 0x00000000380c7984 */ /* 0x000ea80000000a00 */
[----:B------:R-:W3:Y:S04]  /*03d0*/  LDS.64 R16, [R55+0x10] ;  /* 0x0000100037107984 */ /* 0x000ee80000000a00 */
[----:B------:R-:W4:Y:S04]  /*03e0*/  LDS.64 R18, [R55+0x18] ;  /* 0x0000180037127984 */ /* 0x000f280000000a00 */
[----:B------:R-:W5:Y:S04]  /*03f0*/  LDS.64 R20, [R55+0x20] ;  /* 0x0000200037147984 */ /* 0x000f680000000a00 */
[----:B------:R-:W0:Y:S04]  /*0400*/  LDS.64 R10, [R55+0x28] ;  /* 0x00002800370a7984 */ /* 0x000e280000000a00 */
[----:B------:R-:W0:Y:S04]  /*0410*/  LDS.64 R8, [R55+0x30] ;  /* 0x0000300037087984 */ /* 0x000e280000000a00 */
[----:B------:R-:W0:Y:S01]  /*0420*/  LDS.64 R6, [R55+0x38] ;  /* 0x0000380037067984 */ /* 0x000e220000000a00 */
[----:B------:R-:W-:Y:S01]  /*0430*/  BAR.SYNC.DEFER_BLOCKING 0x0 ;  /* 0x0000000000007b1d */ /* 0x000fe20000010000 */
[----:B-1----:R-:W-:-:S02]  /*0440*/  ISETP.GT.U32.AND P1, PT, R14, -0x1, PT ;  /* 0xffffffff0e00780c */ /* 0x002fc40003f24070 */
[----:B--2---:R-:W-:Y:S02]  /*0450*/  ISETP.GT.U32.AND P0, PT, R12, -0x1, PT ;  /* 0xffffffff0c00780c */ /* 0x004fe40003f04070 */
[----:B------:R-:W-:Y:S02]  /*0460*/  ISETP.GT.AND.EX P1, PT, R15, -0x1, PT, P1 ;  /* 0xffffffff0f00780c */ /* 0x000fe40003f24310 */
[----:B---3--:R-:W-:Y:S02]  /*0470*/  ISETP.GT.U32.AND P2, PT, R16, -0x1, PT ;  /* 0xffffffff1000780c */ /* 0x008fe40003f44070 */
[----:B------:R-:W-:Y:S02]  /*0480*/  ISETP.GT.AND.EX P0, PT, R13, -0x1, PT, P0 ;  /* 0xffffffff0d00780c */ /* 0x000fe40003f04300 */
[----:B------:R-:W-:Y:S02]  /*0490*/  SEL R3, RZ, 0xffffffff, P1 ;  /* 0xffffffffff037807 */ /* 0x000fe40000800000 */
[----:B------:R-:W-:-:S02]  /*04a0*/  ISETP.GT.AND.EX P2, PT, R17, -0x1, PT, P2 ;  /* 0xffffffff1100780c */ /* 0x000fc40003f44320 */
[----:B------:R-:W-:Y:S02]  /*04b0*/  SEL R5, RZ, 0xffffffff, P0 ;  /* 0xffffffffff057807 */ /* 0x000fe40000000000 */
[C---:B------:R-:W-:Y:S02]  /*04c0*/  SEL R39, R25.reuse, 0x80000000, !P0 ;  /* 0x8000000019277807 */ /* 0x040fe40004000000 */
[----:B------:R-:W-:Y:S02]  /*04d0*/  SEL R37, R25, 0x80000000, !P1 ;  /* 0x8000000019257807 */ /* 0x000fe40004800000 */
[----:B----4-:R-:W-:Y:S02]  /*04e0*/  ISETP.GT.U32.AND P0, PT, R18, -0x1, PT ;  /* 0xffffffff1200780c */ /* 0x010fe40003f04070 */
[----:B-----5:R-:W-:Y:S02]  /*04f0*/  ISETP.GT.U32.AND P1, PT, R20, -0x1, PT ;  /* 0xffffffff1400780c */ /* 0x020fe40003f24070 */
[----:B------:R-:W-:-:S02]  /*0500*/  LOP3.LUT R36, R3, R14, RZ, 0x3c, !PT ;  /* 0x0000000e03247212 */ /* 0x000fc400078e3cff */
[----:B------:R-:W-:Y:S02]  /*0510*/  SEL R3, RZ, 0xffffffff, P2 ;  /* 0xffffffffff037807 */ /* 0x000fe40001000000 */
[----:B------:R-:W-:Y:S02]  /*0520*/  SEL R35, R25, 0x80000000, !P2 ;  /* 0x8000000019237807 */ /* 0x000fe40005000000 */
[----:B------:R-:W-:Y:S02]  /*0530*/  ISETP.GT.AND.EX P0, PT, R19, -0x1, PT, P0 ;  /* 0xffffffff1300780c */ /* 0x000fe40003f04300 */
[----:B------:R-:W-:Y:S02]  /*0540*/  ISETP.GT.AND.EX P1, PT, R21, -0x1, PT, P1 ;  /* 0xffffffff1500780c */ /* 0x000fe40003f24310 */
[----:B0-----:R-:W-:Y:S02]  /*0550*/  ISETP.GT.U32.AND P2, PT, R10, -0x1, PT ;  /* 0xffffffff0a00780c */ /* 0x001fe40003f44070 */
        /* <DEDUP_REMOVED lines=10> */
[----:B------:R-:W-:Y:S02]  /*0600*/  SEL R3, RZ, 0xffffffff, P0 ;  /* 0xffffffffff037807 */ /* 0x000fe40000000000 */
[----:B------:R-:W-:Y:S02]  /*0610*/  SEL R29, R25, 0x80000000, !P0 ;  /* 0x80000000191d7807 */ /* 0x000fe40004000000 */
[----:B------:R-:W-:-:S02]  /*0620*/  ISETP.GT.AND.EX P0, PT, R9, -0x1, PT, P1 ;  /* 0xffffffff0900780c */ /* 0x000fc40003f04310 */
[----:B------:R-:W-:Y:S02]  /*0630*/  ISETP.GT.AND.EX P1, PT, R7, -0x1, PT, P2 ;  /* 0xffffffff0700780c */ /* 0x000fe40003f24320 */
[----:B------:R-:W-:Y:S02]  /*0640*/  LOP3.LUT R35, R35, R17, RZ, 0x3c, !PT ;  /* 0x0000001123237212 */ /* 0x000fe400078e3cff */
[----:B------:R-:W-:Y:S02]  /*0650*/  LOP3.LUT R32, R5, R18, RZ, 0x3c, !PT ;  /* 0x0000001205207212 */ /* 0x000fe400078e3cff */
[----:B------:R-:W-:Y:S02]  /*0660*/  LOP3.LUT R28, R3, R10, RZ, 0x3c, !PT ;  /* 0x0000000a031c7212 */ /* 0x000fe400078e3cff */
[----:B------:R-:W-:Y:S02]  /*0670*/  SEL R27, R25, 0x80000000, !P0 ;  /* 0x80000000191b7807 */ /* 0x000fe40004000000 */
[----:B------:R-:W-:-:S02]  /*0680*/  LEA R17, R2, UR4, 0x2 ;  /* 0x0000000402117c11 */ /* 0x000fc4000f8e10ff */
[----:B------:R-:W-:Y:S02]  /*0690*/  SEL R5, RZ, 0xffffffff, P0 ;  /* 0xffffffffff057807 */ /* 0x000fe40000000000 */
[----:B------:R-:W-:Y:S01]  /*06a0*/  SEL R25, R25, 0x80000000, !P1 ;  /* 0x8000000019197807 */ /* 0x000fe20004800000 */
[----:B------:R-:W-:Y:S01]  /*06b0*/  IMAD R16, R2, 0x20, R17 ;  /* 0x0000002002107824 */ /* 0x000fe200078e0211 */
[----:B------:R-:W-:Y:S02]  /*06c0*/  SEL R3, RZ, 0xffffffff, P1 ;  /* 0xffffffffff037807 */ /* 0x000fe40000800000 */
[----:B------:R-:W-:Y:S02]  /*06d0*/  LOP3.LUT R39, R39, R13, RZ, 0x3c, !PT ;  /* 0x0000000d27277212 */ /* 0x000fe400078e3cff */
[----:B------:R-:W-:Y:S02]  /*06e0*/  LOP3.LUT R37, R37, R15, RZ, 0x3c, !PT ;  /* 0x0000000f25257212 */ /* 0x000fe400078e3cff */
[----:B------:R-:W-:-:S02]  /*06f0*/  LOP3.LUT R33, R33, R19, RZ, 0x3c, !PT ;  /* 0x0000001321217212 */ /* 0x000fc400078e3cff */
[----:B------:R-:W-:Y:S02]  /*0700*/  LOP3.LUT R31, R31, R21, RZ, 0x3c, !PT ;  /* 0x000000151f1f7212 */ /* 0x000fe400078e3cff */
[----:B------:R-:W-:Y:S02]  /*0710*/  LOP3.LUT R29, R29, R11, RZ, 0x3c, !PT ;  /* 0x0000000b1d1d7212 */ /* 0x000fe400078e3cff */
[----:B------:R-:W-:Y:S02]  /*0720*/  LOP3.LUT R26, R5, R8, RZ, 0x3c, !PT ;  /* 0x00000008051a7212 */ /* 0x000fe400078e3cff */
[----:B------:R-:W-:Y:S02]  /*0730*/  LOP3.LUT R27, R27, R9, RZ, 0x3c, !PT ;  /* 0x000000091b1b7212 */ /* 0x000fe400078e3cff */
[----:B------:R-:W-:Y:S02]  /*0740*/  LOP3.LUT R24, R3, R6, RZ, 0x3c, !PT ;  /* 0x0000000603187212 */ /* 0x000fe400078e3cff */
[----:B------:R-:W-:-:S07]  /*0750*/  LOP3.LUT R25, R25, R7, RZ, 0x3c, !PT ;  /* 0x0000000719197212 */ /* 0x000fce00078e3cff */
.L_x_3:
[----:B-1----:R-:W-:Y:S01]  /*0760*/  ISETP.NE.U32.AND P0, PT, R38, -0x1, PT ;  /* 0xffffffff2600780c */ /* 0x002fe20003f05070 */
[----:B------:R-:W-:Y:S01]  /*0770*/  STS [R17], RZ ;  /* 0x000000ff11007388 */ /* 0x000fe20000000800 */
[----:B0-----:R-:W0:Y:S01]  /*0780*/  S2UR UR5, SR_CgaCtaId ;  /* 0x00000000000579c3 */ /* 0x001e220000008800 */
[----:B------:R-:W-:Y:S01]  /*0790*/  ISETP.NE.AND P1, PT, R0, 0x1f, PT ;  /* 0x0000001f0000780c */ /* 0x000fe20003f25270 */
[----:B------:R-:W-:Y:S01]  /*07a0*/  UMOV UR4, 0x400 ;  /* 0x0000040000047882 */ /* 0x000fe20000000000 */
[C---:B------:R-:W-:Y:S01]  /*07b0*/  ISETP.NE.AND.EX P0, PT, R39.reuse, 0x7fffffff, PT, P0 ;  /* 0x7fffffff2700780c */ /* 0x040fe20003f05300 */
[----:B------:R-:W-:Y:S03]  /*07c0*/  STS [R17+0x800], RZ ;  /* 0x000800ff11007388 */ /* 0x000fe60000000800 */
[----:B------:R-:W-:Y:S01]  /*07d0*/  SEL R3, R38, RZ, P0 ;  /* 0x000000ff26037207 */ /* 0x000fe20000000000 */
[----:B------:R-:W-:Y:S01]  /*07e0*/  STS [R17+0x1000], RZ ;  /* 0x001000ff11007388 */ /* 0x000fe20000000800 */
[----:B------:R-:W-:-:S02]  /*07f0*/  SEL R4, R39, 0x80000000, P0 ;  /* 0x8000000027047807 */ /* 0x000fc40000000000 */
[C---:B--2---:R-:W-:Y:S01]  /*0800*/  ISETP.NE.U32.AND P0, PT, R36.reuse, -0x1, PT ;  /* 0xffffffff2400780c */ /* 0x044fe20003f05070 */
[----:B------:R-:W-:Y:S01]  /*0810*/  STS [R17+0x1800], RZ ;  /* 0x001800ff11007388 */ /* 0x000fe20000000800 */
[-C--:B------:R-:W-:Y:S02]  /*0820*/  SHF.R.U64 R3, R3, R54.reuse, R4 ;  /* 0x0000003603037219 */ /* 0x080fe40000001204 */
[----:B------:R-:W-:Y:S01]  /*0830*/  ISETP.NE.AND.EX P0, PT, R37, 0x7fffffff, PT, P0 ;  /* 0x7fffffff2500780c */ /* 0x000fe20003f05300 */
[----:B------:R-:W-:Y:S01]  /*0840*/  STS [R17+0x2000], RZ ;  /* 0x002000ff11007388 */ /* 0x000fe20000000800 */
[----:B------:R-:W-:Y:S02]  /*0850*/  LOP3.LUT R3, R3, 0xf, RZ, 0xc0, !PT ;  /* 0x0000000f03037812 */ /* 0x000fe400078ec0ff */
[----:B------:R-:W-:Y:S01]  /*0860*/  SEL R5, R36, RZ, P0 ;  /* 0x000000ff24057207 */ /* 0x000fe20000000000 */
[----:B------:R-:W-:Y:S01]  /*0870*/  STS [R17+0x2800], RZ ;  /* 0x002800ff11007388 */ /* 0x000fe20000000800 */
[----:B------:R-:W-:Y:S01]  /*0880*/  SEL R6, R37, 0x80000000, P0 ;  /* 0x8000000025067807 */ /* 0x000fe20000000000 */
[----:B------:R-:W-:Y:S01]  /*0890*/  IMAD.SHL.U32 R4, R3, 0x800, RZ ;  /* 0x0000080003047824 */ /* 0x000fe200078e00ff */
[----:B------:R-:W-:Y:S01]  /*08a0*/  SHF.R.U32.HI R3, RZ, 0x2, R3 ;  /* 0x00000002ff037819 */ /* 0x000fe20000011603 */
[----:B------:R-:W-:Y:S01]  /*08b0*/  STS [R17+0x3000], RZ ;  /* 0x003000ff11007388 */ /* 0x000fe20000000800 */
[----:B------:R-:W-:Y:S01]  /*08c0*/  SHF.R.U64 R5, R5, R54, R6 ;  /* 0x0000003605057219 */ /* 0x000fe20000001206 */
[----:B0-----:R-:W-:Y:S01]  /*08d0*/  ULEA UR4, UR5, UR4, 0x18 ;  /* 0x0000000405047291 */ /* 0x001fe2000f8ec0ff */
[----:B------:R-:W-:Y:S01]  /*08e0*/  LOP3.LUT R4, R4, 0x3800, RZ, 0xc0, !PT ;  /* 0x0000380004047812 */ /* 0x000fe200078ec0ff */
[----:B------:R-:W-:Y:S01]  /*08f0*/  STS [R17+0x3800], RZ ;  /* 0x003800ff11007388 */ /* 0x000fe20000000800 */
[----:B------:R-:W-:-:S02]  /*0900*/  LOP3.LUT R3, R3, 0x3ffffffe, RZ, 0xc0, !PT ;  /* 0x3ffffffe03037812 */ /* 0x000fc400078ec0ff */
[----:B------:R-:W-:Y:S01]  /*0910*/  LOP3.LUT R5, R5, 0xf, RZ, 0xc0, !PT ;  /* 0x0000000f05057812 */ /* 0x000fe200078ec0ff */
[----:B------:R-:W-:Y:S01]  /*0920*/  STS [R17+0x4000], RZ ;  /* 0x004000ff11007388 */ /* 0x000fe20000000800 */
[----:B------:R-:W-:Y:S02]  /*0930*/  IADD3 R3, PT, PT, R3, R17, R4 ;  /* 0x0000001103037210 */ /* 0x000fe40007ffe004 */
[----:B---3--:R-:W-:Y:S01]  /*0940*/  ISETP.NE.U32.AND P0, PT, R34, -0x1, PT ;  /* 0xffffffff2200780c */ /* 0x008fe20003f05070 */
[----:B------:R-:W-:Y:S01]  /*0950*/  IMAD.SHL.U32 R6, R5, 0x800, RZ ;  /* 0x0000080005067824 */ /* 0x000fe200078e00ff */
[----:B------:R-:W-:Y:S01]  /*0960*/  SHF.R.U32.HI R5, RZ, 0x2, R5 ;  /* 0x00000002ff057819 */ /* 0x000fe20000011605 */
[----:B------:R-:W0:Y:S01]  /*0970*/  LDS.U16 R4, [R3] ;  /* 0x0000000003047984 */ /* 0x000e220000000400 */
[----:B------:R-:W-:Y:S02]  /*0980*/  ISETP.NE.AND.EX P0, PT, R35, 0x7fffffff, PT, P0 ;  /* 0x7fffffff2300780c */ /* 0x000fe40003f05300 */
[----:B------:R-:W-:-:S02]  /*0990*/  LOP3.LUT R6, R6, 0x3800, RZ, 0xc0, !PT ;  /* 0x0000380006067812 */ /* 0x000fc400078ec0ff */
[----:B------:R-:W-:Y:S02]  /*09a0*/  LOP3.LUT R5, R5, 0x3ffffffe, RZ, 0xc0, !PT ;  /* 0x3ffffffe05057812 */ /* 0x000fe400078ec0ff */
[----:B------:R-:W-:Y:S02]  /*09b0*/  SEL R7, R34, RZ, P0 ;  /* 0x000000ff22077207 */ /* 0x000fe40000000000 */
[----:B------:R-:W-:Y:S02]  /*09c0*/  IADD3 R5, PT, PT, R5, R17, R6 ;  /* 0x0000001105057210 */ /* 0x000fe40007ffe006 */
[----:B------:R-:W-:Y:S02]  /*09d0*/  SEL R9, R35, 0x80000000, P0 ;  /* 0x8000000023097807 */ /* 0x000fe40000000000 */
[----:B----4-:R-:W-:Y:S02]  /*09e0*/  ISETP.NE.U32.AND P0, PT, R32, -0x1, PT ;  /* 0xffffffff2000780c */ /* 0x010fe40003f05070 */
[----:B------:R-:W-:-:S02]  /*09f0*/  SHF.R.U64 R7, R7, R54, R9 ;  /* 0x0000003607077219 */ /* 0x000fc40000001209 */
[----:B------:R-:W-:Y:S02]  /*0a00*/  ISETP.NE.AND.EX P0, PT, R33, 0x7fffffff, PT, P0 ;  /* 0x7fffffff2100780c */ /* 0x000fe40003f05300 */
[----:B------:R-:W-:Y:S02]  /*0a10*/  LOP3.LUT R7, R7, 0xf, RZ, 0xc0, !PT ;  /* 0x0000000f07077812 */ /* 0x000fe400078ec0ff */
[----:B------:R-:W-:-:S03]  /*0a20*/  SEL R11, R33, 0x80000000, P0 ;  /* 0x80000000210b7807 */ /* 0x000fc60000000000 */
[----:B------:R-:W-:Y:S01]  /*0a30*/  IMAD.SHL.U32 R9, R7, 0x800, RZ ;  /* 0x0000080007097824 */ /* 0x000fe200078e00ff */
[----:B------:R-:W-:-:S04]  /*0a40*/  SHF.R.U32.HI R7, RZ, 0x2, R7 ;  /* 0x00000002ff077819 */ /* 0x000fc80000011607 */
[----:B------:R-:W-:Y:S02]  /*0a50*/  LOP3.LUT R12, R9, 0x3800, RZ, 0xc0, !PT ;  /* 0x00003800090c7812 */ /* 0x000fe400078ec0ff */
[----:B------:R-:W-:Y:S02]  /*0a60*/  LOP3.LUT R7, R7, 0x3ffffffe, RZ, 0xc0, !PT ;  /* 0x3ffffffe07077812 */ /* 0x000fe400078ec0ff */
[----:B------:R-:W-:Y:S02]  /*0a70*/  SEL R9, R32, RZ, P0 ;  /* 0x000000ff20097207 */ /* 0x000fe40000000000 */
[----:B------:R-:W-:Y:S02]  /*0a80*/  IADD3 R7, PT, PT, R7, R17, R12 ;  /* 0x0000001107077210 */ /* 0x000fe40007ffe00c */
[----:B------:R-:W-:Y:S02]  /*0a90*/  SHF.R.U64 R9, R9, R54, R11 ;  /* 0x0000003609097219 */ /* 0x000fe4000000120b */
[----:B------:R-:W-:Y:S01]  /*0aa0*/  ISETP.NE.U32.AND P0, PT, R30, -0x1, PT ;  /* 0xffffffff1e00780c */ /* 0x000fe20003f05070 */
[----:B0-----:R-:W-:Y:S01]  /*0ab0*/  VIADD R8, R4, 0x1 ;  /* 0x0000000104087836 */ /* 0x001fe20000000000 */
[----:B------:R-:W-:-:S02]  /*0ac0*/  LOP3.LUT R9, R9, 0xf, RZ, 0xc0, !PT ;  /* 0x0000000f09097812 */ /* 0x000fc400078ec0ff */
[----:B------:R-:W-:Y:S02]  /*0ad0*/  ISETP.NE.AND.EX P0, PT, R31, 0x7fffffff, PT, P0 ;  /* 0x7fffffff1f00780c */ /* 0x000fe40003f05300 */
[----:B------:R-:W-:Y:S01]  /*0ae0*/  STS.U16 [R3], R8 ;  /* 0x0000000803007388 */ /* 0x000fe20000000400 */
[----:B------:R-:W-:Y:S01]  /*0af0*/  IMAD.SHL.U32 R11, R9, 0x800, RZ ;  /* 0x00000800090b7824 */ /* 0x000fe200078e00ff */
[----:B------:R-:W-:Y:S02]  /*0b00*/  SHF.R.U32.HI R9, RZ, 0x2, R9 ;  /* 0x00000002ff097819 */ /* 0x000fe40000011609 */
[----:B------:R-:W0:Y:S01]  /*0b10*/  LDS.U16 R6, [R5] ;  /* 0x0000000005067984 */ /* 0x000e220000000400 */
[----:B------:R-:W-:Y:S02]  /*0b20*/  SEL R13, R31, 0x80000000, P0 ;  /* 0x800000001f0d7807 */ /* 0x000fe40000000000 */
[----:B------:R-:W-:Y:S02]  /*0b30*/  LOP3.LUT R14, R11, 0x3800, RZ, 0xc0, !PT ;  /* 0x000038000b0e7812 */ /* 0x000fe400078ec0ff */
[----:B------:R-:W-:-:S02]  /*0b40*/  LOP3.LUT R9, R9, 0x3ffffffe, RZ, 0xc0, !PT ;  /* 0x3ffffffe09097812 */ /* 0x000fc400078ec0ff */
[----:B------:R-:W-:Y:S02]  /*0b50*/  SEL R11, R30, RZ, P0 ;  /* 0x000000ff1e0b7207 */ /* 0x000fe40000000000 */
[----:B------:R-:W-:Y:S02]  /*0b60*/  IADD3 R9, PT, PT, R9, R17, R14 ;  /* 0x0000001109097210 */ /* 0x000fe40007ffe00e */
[----:B------:R-:W-:Y:S02]  /*0b70*/  SHF.R.U64 R11, R11, R54, R13 ;  /* 0x000000360b0b7219 */ /* 0x000fe4000000120d */
[----:B------:R-:W-:Y:S02]  /*0b80*/  ISETP.NE.U32.AND P0, PT, R28, -0x1, PT ;  /* 0xffffffff1c00780c */ /* 0x000fe40003f05070 */
[----:B------:R-:W-:Y:S02]  /*0b90*/  LOP3.LUT R11, R11, 0xf, RZ, 0xc0, !PT ;  /* 0x0000000f0b0b7812 */ /* 0x000fe400078ec0ff */
[----:B------:R-:W-:-:S03]  /*0ba0*/  ISETP.NE.AND.EX P0, PT, R29, 0x7fffffff, PT, P0 ;  /* 0x7fffffff1d00780c */ /* 0x000fc60003f05300 */
[----:B------:R-:W-:Y:S01]  /*0bb0*/  IMAD.SHL.U32 R13, R11, 0x800, RZ ;  /* 0x000008000b0d7824 */ /* 0x000fe200078e00ff */
[----:B------:R-:W-:Y:S02]  /*0bc0*/  SHF.R.U32.HI R11, RZ, 0x2, R11 ;  /* 0x00000002ff0b7819 */ /* 0x000fe4000001160b */
[----:B------:R-:W-:Y:S02]  /*0bd0*/  SEL R15, R29, 0x80000000, P0 ;  /* 0x800000001d0f7807 */ /* 0x000fe40000000000 */
[----:B------:R-:W-:Y:S02]  /*0be0*/  LOP3.LUT R18, R13, 0x3800, RZ, 0xc0, !PT ;  /* 0x000038000d127812 */ /* 0x000fe400078ec0ff */
[----:B------:R-:W-:Y:S02]  /*0bf0*/  LOP3.LUT R11, R11, 0x3ffffffe, RZ, 0xc0, !PT ;  /* 0x3ffffffe0b0b7812 */ /* 0x000fe400078ec0ff */
[----:B------:R-:W-:Y:S02]  /*0c00*/  SEL R13, R28, RZ, P0 ;  /* 0x000000ff1c0d7207 */ /* 0x000fe40000000000 */
[----:B------:R-:W-:-:S02]  /*0c10*/  IADD3 R11, PT, PT, R11, R17, R18 ;  /* 0x000000110b0b7210 */ /* 0x000fc40007ffe012 */
[----:B------:R-:W-:Y:S02]  /*0c20*/  SHF.R.U64 R13, R13, R54, R15 ;  /* 0x000000360d0d7219 */ /* 0x000fe4000000120f */
[----:B------:R-:W-:Y:S02]  /*0c30*/  ISETP.NE.U32.AND P0, PT, R26, -0x1, PT ;  /* 0xffffffff1a00780c */ /* 0x000fe40003f05070 */
[----:B------:R-:W-:Y:S02]  /*0c40*/  LOP3.LUT R13, R13, 0xf, RZ, 0xc0, !PT ;  /* 0x0000000f0d0d7812 */ /* 0x000fe400078ec0ff */
[----:B------:R-:W-:Y:S01]  /*0c50*/  ISETP.NE.AND.EX P0, PT, R27, 0x7fffffff, PT, P0 ;  /* 0x7fffffff1b00780c */ /* 0x000fe20003f05300 */
[----:B0-----:R-:W-:Y:S02]  /*0c60*/  VIADD R10, R6, 0x1 ;  /* 0x00000001060a7836 */ /* 0x001fe40000000000 */
[----:B------:R-:W-:Y:S01]  /*0c70*/  IMAD.SHL.U32 R15, R13, 0x800, RZ ;  /* 0x000008000d0f7824 */ /* 0x000fe200078e00ff */
[----:B------:R-:W-:-:S02]  /*0c80*/  SHF.R.U32.HI R13, RZ, 0x2, R13 ;  /* 0x00000002ff0d7819 */ /* 0x000fc4000001160d */
[----:B------:R-:W-:Y:S01]  /*0c90*/  STS.U16 [R5], R10 ;  /* 0x0000000a05007388 */ /* 0x000fe20000000400 */
[----:B------:R-:W-:Y:S02]  /*0ca0*/  SEL R19, R27, 0x80000000, P0 ;  /* 0x800000001b137807 */ /* 0x000fe40000000000 */
[----:B------:R-:W-:Y:S01]  /*0cb0*/  LOP3.LUT R20, R15, 0x3800, RZ, 0xc0, !PT ;  /* 0x000038000f147812 */ /* 0x000fe200078ec0ff */
[----:B------:R-:W0:Y:S01]  /*0cc0*/  LDS.U16 R8, [R7] ;  /* 0x0000000007087984 */ /* 0x000e220000000400 */
[----:B------:R-:W-:Y:S02]  /*0cd0*/  LOP3.LUT R13, R13, 0x3ffffffe, RZ, 0xc0, !PT ;  /* 0x3ffffffe0d0d7812 */ /* 0x000fe400078ec0ff */
[----:B------:R-:W-:Y:S02]  /*0ce0*/  SEL R15, R26, RZ, P0 ;  /* 0x000000ff1a0f7207 */ /* 0x000fe40000000000 */
[----:B------:R-:W-:Y:S02]  /*0cf0*/  IADD3 R13, PT, PT, R13, R17, R20 ;  /* 0x000000110d0d7210 */ /* 0x000fe40007ffe014 */
[----:B------:R-:W-:-:S02]  /*0d00*/  SHF.R.U64 R15, R15, R54, R19 ;  /* 0x000000360f0f7219 */ /* 0x000fc40000001213 */
[----:B------:R-:W-:Y:S02]  /*0d10*/  ISETP.NE.U32.AND P0, PT, R24, -0x1, PT ;  /* 0xffffffff1800780c */ /* 0x000fe40003f05070 */
[----:B------:R-:W-:Y:S02]  /*0d20*/  LOP3.LUT R15, R15, 0xf, RZ, 0xc0, !PT ;  /* 0x0000000f0f0f7812 */ /* 0x000fe400078ec0ff */
[----:B------:R-:W-:-:S03]  /*0d30*/  ISETP.NE.AND.EX P0, PT, R25, 0x7fffffff, PT, P0 ;  /* 0x7fffffff1900780c */ /* 0x000fc60003f05300 */
[----:B------:R-:W-:Y:S01]  /*0d40*/  IMAD.SHL.U32 R19, R15, 0x800, RZ ;  /* 0x000008000f137824 */ /* 0x000fe200078e00ff */
[----:B------:R-:W-:-:S04]  /*0d50*/  SHF.R.U32.HI R15, RZ, 0x2, R15 ;  /* 0x00000002ff0f7819 */ /* 0x000fc8000001160f */
[----:B------:R-:W-:Y:S02]  /*0d60*/  LOP3.LUT R20, R19, 0x3800, RZ, 0xc0, !PT ;  /* 0x0000380013147812 */ /* 0x000fe400078ec0ff */
[----:B------:R-:W-:Y:S02]  /*0d70*/  LOP3.LUT R15, R15, 0x3ffffffe, RZ, 0xc0, !PT ;  /* 0x3ffffffe0f0f7812 */ /* 0x000fe400078ec0ff */
[----:B------:R-:W-:Y:S02]  /*0d80*/  SEL R19, R24, RZ, P0 ;  /* 0x000000ff18137207 */ /* 0x000fe40000000000 */
[----:B------:R-:W-:Y:S02]  /*0d90*/  IADD3 R15, PT, PT, R15, R17, R20 ;  /* 0x000000110f0f7210 */ /* 0x000fe40007ffe014 */
[----:B------:R-:W-:-:S04]  /*0da0*/  SEL R20, R25, 0x80000000, P0 ;  /* 0x8000000019147807 */ /* 0x000fc80000000000 */
[----:B------:R-:W-:-:S04]  /*0db0*/  SHF.R.U64 R19, R19, R54, R20 ;  /* 0x0000003613137219 */ /* 0x000fc80000001214 */
[----:B------:R-:W-:Y:S01]  /*0dc0*/  LOP3.LUT R19, R19, 0xf, RZ, 0xc0, !PT ;  /* 0x0000000f13137812 */ /* 0x000fe200078ec0ff */
[----:B0-----:R-:W-:-:S04]  /*0dd0*/  VIADD R12, R8, 0x1 ;  /* 0x00000001080c7836 */ /* 0x001fc80000000000 */
[----:B------:R-:W-:Y:S01]  /*0de0*/  IMAD.SHL.U32 R20, R19, 0x800, RZ ;  /* 0x0000080013147824 */ /* 0x000fe200078e00ff */
[----:B------:R-:W-:Y:S01]  /*0df0*/  SHF.R.U32.HI R19, RZ, 0x2, R19 ;  /* 0x00000002ff137819 */ /* 0x000fe20000011613 */
[----:B------:R-:W-:Y:S03]  /*0e00*/  STS.U16 [R7], R12 ;  /* 0x0000000c07007388 */ /* 0x000fe60000000400 */
[----:B------:R-:W-:Y:S01]  /*0e10*/  LOP3.LUT R20, R20, 0x3800, RZ, 0xc0, !PT ;  /* 0x0000380014147812 */ /* 0x000fe200078ec0ff */
[----:B------:R-:W0:Y:S01]  /*0e20*/  LDS.U16 R10, [R9] ;  /* 0x00000000090a7984 */ /* 0x000e220000000400 */
[----:B------:R-:W-:-:S04]  /*0e30*/  LOP3.LUT R19, R19, 0x3ffffffe, RZ, 0xc0, !PT ;  /* 0x3ffffffe13137812 */ /* 0x000fc800078ec0ff */
[----:B------:R-:W-:Y:S02]  /*0e40*/  IADD3 R41, PT, PT, R19, R17, R20 ;  /* 0x0000001113297210 */ /* 0x000fe40007ffe014 */
[----:B------:R-:W-:-:S04]  /*0e50*/  @!P1 SHF.R.U32.HI R19, RZ, 0x3, R2 ;  /* 0x00000003ff139819 */ /* 0x000fc80000011602 */
[----:B------:R-:W-:Y:S01]  /*0e60*/  @!P1 LOP3.LUT R61, R19, 0x7c, RZ, 0xc0, !PT ;  /* 0x0000007c133d9812 */ /* 0x000fe200078ec0ff */
[----:B0-----:R-:W-:-:S05]  /*0e70*/  VIADD R14, R10, 0x1 ;  /* 0x000000010a0e7836 */ /* 0x001fca0000000000 */
[----:B------:R-:W-:Y:S04]  /*0e80*/  STS.U16 [R9], R14 ;  /* 0x0000000e09007388 */ /* 0x000fe80000000400 */
        /* <DEDUP_REMOVED lines=15> */
[----:B------:R-:W1:Y:S04]  /*0f80*/  LDS R45, [R16+0x8] ;  /* 0x00000800102d7984 */ /* 0x000e680000000800 */
[----:B------:R-:W2:Y:S04]  /*0f90*/  LDS R46, [R16+0xc] ;  /* 0x00000c00102e7984 */ /* 0x000ea80000000800 */
[----:B------:R-:W3:Y:S04]  /*0fa0*/  LDS R47, [R16+0x10] ;  /* 0x00001000102f7984 */ /* 0x000ee80000000800 */
[----:B------:R-:W4:Y:S04]  /*0fb0*/  LDS R48, [R16+0x14] ;  /* 0x0000140010307984 */ /* 0x000f280000000800 */
[----:B------:R-:W5:Y:S04]  /*0fc0*/  LDS R49, [R16+0x18] ;  /* 0x0000180010317984 */ /* 0x000f680000000800 */
[----:B------:R-:W5:Y:S04]  /*0fd0*/  LDS R50, [R16+0x1c] ;  /* 0x00001c0010327984 */ /* 0x000f680000000800 */
[----:B------:R-:W5:Y:S01]  /*0fe0*/  LDS R51, [R16+0x20] ;  /* 0x0000200010337984 */ /* 0x000f620000000800 */
[----:B0-----:R-:W-:-:S04]  /*0ff0*/  IMAD.IADD R44, R43, 0x1, R44 ;  /* 0x000000012b2c7824 */ /* 0x001fc800078e022c */
[----:B-1----:R-:W-:-:S04]  /*1000*/  IMAD.IADD R45, R45, 0x1, R44 ;  /* 0x000000012d2d7824 */ /* 0x002fc800078e022c */
[----:B--2---:R-:W-:-:S04]  /*1010*/  IMAD.IADD R46, R46, 0x1, R45 ;  /* 0x000000012e2e7824 */ /* 0x004fc800078e022d */
[----:B---3--:R-:W-:-:S04]  /*1020*/  IMAD.IADD R47, R47, 0x1, R46 ;  /* 0x000000012f2f7824 */ /* 0x008fc800078e022e */
[----:B----4-:R-:W-:-:S04]  /*1030*/  IMAD.IADD R48, R48, 0x1, R47 ;  /* 0x0000000130307824 */ /* 0x010fc800078e022f */
[----:B-----5:R-:W-:-:S04]  /*1040*/  IMAD.IADD R49, R49, 0x1, R48 ;  /* 0x0000000131317824 */ /* 0x020fc800078e0230 */
[----:B------:R-:W-:-:S04]  /*1050*/  IMAD.IADD R50, R50, 0x1, R49 ;  /* 0x0000000132327824 */ /* 0x000fc800078e0231 */
[----:B------:R-:W-:-:S05]  /*1060*/  IMAD.IADD R51, R51, 0x1, R50 ;  /* 0x0000000133337824 */ /* 0x000fca00078e0232 */
[----:B------:R-:W0:Y:S02]  /*1070*/  SHFL.UP P0, R18, R51, 0x1, RZ ;  /* 0x0420000033127989 */ /* 0x000e2400000000ff */
[----:B0-----:R-:W-:-:S05]  /*1080*/  @P0 IMAD.IADD R18, R51, 0x1, R18 ;  /* 0x0000000133120824 */ /* 0x001fca00078e0212 */
[----:B------:R-:W0:Y:S02]  /*1090*/  SHFL.UP P0, R17, R18, 0x2, RZ ;  /* 0x0440000012117989 */ /* 0x000e2400000000ff */
[----:B0-----:R-:W-:-:S05]  /*10a0*/  @P0 IMAD.IADD R17, R18, 0x1, R17 ;  /* 0x0000000112110824 */ /* 0x001fca00078e0211 */
[----:B------:R-:W0:Y:S02]  /*10b0*/  SHFL.UP P0, R16, R17, 0x4, RZ ;  /* 0x0480000011107989 */ /* 0x000e2400000000ff */
        /* <DEDUP_REMOVED lines=12> */
[C---:B------:R-:W-:Y:S01]  /*1180*/  ISETP.NE.AND P3, PT, R53.reuse, 0xf, PT ;  /* 0x0000000f3500780c */ /* 0x040fe20003f65270 */
        /* <DEDUP_REMOVED lines=8> */
[----:B------:R-:W-:-:S03]  /*1210*/  IMAD.IADD R23, R23, 0x1, R22 ;  /* 0x0000000117177824 */ /* 0x000fc600078e0216 */
[----:B------:R-:W-:Y:S01]  /*1220*/  SEL R59, R22, R59, !P0 ;  /* 0x0000003b163b7207 */ /* 0x000fe20004000000 */
[----:B-1----:R-:W-:Y:S01]  /*1230*/  IMAD.IADD R16, R23, 0x1, R16 ;  /* 0x0000000117107824 */ /* 0x002fe200078e0210 */
[----:B------:R-:W-:-:S03]  /*1240*/  ISETP.NE.AND P0, PT, R53, 0x4, PT ;  /* 0x000000043500780c */ /* 0x000fc60003f05270 */
[----:B------:R-:W-:Y:S01]  /*1250*/  IMAD.IADD R17, R17, 0x1, R16 ;  /* 0x0000000111117824 */ /* 0x000fe200078e0210 */
[----:B------:R-:W-:Y:S02]  /*1260*/  SEL R59, R23, R59, !P0 ;  /* 0x0000003b173b7207 */ /* 0x000fe40004000000 */
[----:B------:R-:W0:Y:S01]  /*1270*/  LDS.128 R20, [UR4+0x4820] ;  /* 0x00482004ff147984 */ /* 0x000e220008000c00 */
[----:B------:R-:W-:Y:S01]  /*1280*/  ISETP.NE.AND P0, PT, R53, 0x5, PT ;  /* 0x000000053500780c */ /* 0x000fe20003f05270 */
[----:B------:R-:W-:-:S03]  /*1290*/  IMAD.IADD R18, R18, 0x1, R17 ;  /* 0x0000000112127824 */ /* 0x000fc600078e0211 */
[----:B------:R-:W-:Y:S01]  /*12a0*/  SEL R59, R16, R59, !P0 ;  /* 0x0000003b103b7207 */ /* 0x000fe20004000000 */
[----:B------:R-:W-:Y:S01]  /*12b0*/  IMAD.IADD R19, R19, 0x1, R18 ;  /* 0x0000000113137824 */ /* 0x000fe200078e0212 */
[----:B------:R-:W-:-:S04]  /*12c0*/  ISETP.NE.AND P0, PT, R53, 0x6, PT ;  /* 0x000000063500780c */ /* 0x000fc80003f05270 */
[----:B------:R-:W-:Y:S02]  /*12d0*/  SEL R59, R17, R59, !P0 ;  /* 0x0000003b113b7207 */ /* 0x000fe40004000000 */
[----:B------:R-:W-:-:S04]  /*12e0*/  ISETP.NE.AND P0, PT, R53, 0x7, PT ;  /* 0x000000073500780c */ /* 0x000fc80003f05270 */
[----:B------:R-:W-:Y:S02]  /*12f0*/  SEL R59, R18, R59, !P0 ;  /* 0x0000003b123b7207 */ /* 0x000fe40004000000 */
[----:B------:R-:W-:-:S04]  /*1300*/  ISETP.NE.AND P0, PT, R53, 0x8, PT ;  /* 0x000000083500780c */ /* 0x000fc80003f05270 */
[----:B------:R-:W-:Y:S02]  /*1310*/  SEL R59, R19, R59, !P0 ;  /* 0x0000003b133b7207 */ /* 0x000fe40004000000 */
[----:B------:R-:W-:Y:S01]  /*1320*/  ISETP.NE.AND P0, PT, R53, 0x9, PT ;  /* 0x000000093500780c */ /* 0x000fe20003f05270 */
[----:B0-----:R-:W-:Y:S02]  /*1330*/  IMAD.IADD R20, R19, 0x1, R20 ;  /* 0x0000000113147824 */ /* 0x001fe400078e0214 */
[----:B------:R-:W0:Y:S02]  /*1340*/  LDS.128 R16, [UR4+0x4830] ;  /* 0x00483004ff107984 */ /* 0x000e240008000c00 */
[----:B------:R-:W-:Y:S01]  /*1350*/  IMAD.IADD R21, R21, 0x1, R20 ;  /* 0x0000000115157824 */ /* 0x000fe200078e0214 */
[----:B------:R-:W-:Y:S02]  /*1360*/  SEL R59, R20, R59, !P0 ;  /* 0x0000003b143b7207 */ /* 0x000fe40004000000 */
        /* <DEDUP_REMOVED lines=8> */
[----:B------:R-:W-:-:S04]  /*13f0*/  ISETP.NE.AND P0, PT, R0, RZ, PT ;  /* 0x000000ff0000720c */ /* 0x000fc80003f05270 */
[----:B------:R-:W-:Y:S01]  /*1400*/  ISETP.GT.U32.OR P2, PT, R2, 0x1f, P0 ;  /* 0x0000001f0200780c */ /* 0x000fe20000744470 */
[----:B0-----:R-:W-:-:S04]  /*1410*/  IMAD.IADD R16, R23, 0x1, R16 ;  /* 0x0000000117107824 */ /* 0x001fc800078e0210 */
[----:B------:R-:W-:Y:S01]  /*1420*/  IMAD.IADD R17, R17, 0x1, R16 ;  /* 0x0000000111117824 */ /* 0x000fe200078e0210 */
[----:B------:R-:W-:Y:S02]  /*1430*/  SEL R59, R16, R59, !P1 ;  /* 0x0000003b103b7207 */ /* 0x000fe40004800000 */
[----:B------:R-:W-:Y:S01]  /*1440*/  ISETP.GT.U32.AND P1, PT, R2, 0x1f, PT ;  /* 0x0000001f0200780c */ /* 0x000fe20003f24070 */
[----:B------:R-:W-:Y:S01]  /*1450*/  IMAD.IADD R18, R18, 0x1, R17 ;  /* 0x0000000112127824 */ /* 0x000fe200078e0211 */
[----:B------:R-:W-:Y:S02]  /*1460*/  SEL R59, R17, R59, !P4 ;  /* 0x0000003b113b7207 */ /* 0x000fe40006000000 */
[----:B------:R-:W-:Y:S01]  /*1470*/  SEL R16, R51, RZ, P0 ;  /* 0x000000ff33107207 */ /* 0x000fe20000000000 */
[----:B------:R-:W-:Y:S01]  /*1480*/  IMAD.IADD R19, R19, 0x1, R18 ;  /* 0x0000000113137824 */ /* 0x000fe200078e0212 */
[----:B------:R-:W-:Y:S02]  /*1490*/  SEL R59, R18, R59, !P3 ;  /* 0x0000003b123b7207 */ /* 0x000fe40005800000 */
[----:B------:R-:W-:-:S02]  /*14a0*/  ISETP.NE.AND P0, PT, R2, RZ, PT ;  /* 0x000000ff0200720c */ /* 0x000fc40003f05270 */
[----:B------:R-:W-:-:S03]  /*14b0*/  LEA R17, R2, UR4, 0x2 ;  /* 0x0000000402117c11 */ /* 0x000fc6000f8e10ff */
[----:B------:R-:W-:Y:S02]  /*14c0*/  @P1 IMAD.IADD R51, R59, 0x1, R16 ;  /* 0x000000013b331824 */ /* 0x000fe400078e0210 */
[----:B------:R-:W-:-:S05]  /*14d0*/  @!P2 IMAD.U32 R51, R19, 0x10000, RZ ;  /* 0x000100001333a824 */ /* 0x000fca00078e00ff */
[----:B------:R-:W-:Y:S01]  /*14e0*/  @!P2 STS [UR4+0x4850], R51 ;  /* 0x00485033ff00a988 */ /* 0x000fe20008000804 */
[----:B------:R-:W-:Y:S06]  /*14f0*/  BAR.SYNC.DEFER_BLOCKING 0x0 ;  /* 0x0000000000007b1d */ /* 0x000fec0000010000 */
[----:B------:R-:W0:Y:S02]  /*1500*/  LDS R16, [UR4+0x4850] ;  /* 0x00485004ff107984 */ /* 0x000e240008000800 */
[----:B0-----:R-:W-:Y:S02]  /*1510*/  SEL R16, R16, RZ, P0 ;  /* 0x000000ff10107207 */ /* 0x001fe40000000000 */
[----:B------:R-:W-:-:S03]  /*1520*/  ISETP.GT.U32.AND P0, PT, R54, 0x3b, PT ;  /* 0x0000003b3600780c */ /* 0x000fc60003f04070 */
[----:B------:R-:W-:Y:S02]  /*1530*/  IMAD.IADD R19, R16, 0x1, R51 ;  /* 0x0000000110137824 */ /* 0x000fe400078e0233 */
[----:B------:R-:W-:Y:S02]  /*1540*/  IMAD R16, R2, 0x20, R17 ;  /* 0x0000002002107824 */ /* 0x000fe400078e0211 */
[--C-:B------:R-:W-:Y:S02]  /*1550*/  IMAD.IADD R43, R43, 0x1, R19.reuse ;  /* 0x000000012b2b7824 */ /* 0x100fe400078e0213 */
[--C-:B------:R-:W-:Y:S01]  /*1560*/  IMAD.IADD R21, R44, 0x1, R19.reuse ;  /* 0x000000012c157824 */ /* 0x100fe200078e0213 */
[----:B------:R-:W-:Y:S01]  /*1570*/  STS [R16], R19 ;  /* 0x0000001310007388 */ /* 0x000fe20000000800 */
[--C-:B------:R-:W-:Y:S02]  /*1580*/  IMAD.IADD R45, R45, 0x1, R19.reuse ;  /* 0x000000012d2d7824 */ /* 0x100fe400078e0213 */
[--C-:B------:R-:W-:Y:S01]  /*1590*/  IMAD.IADD R23, R46, 0x1, R19.reuse ;  /* 0x000000012e177824 */ /* 0x100fe200078e0213 */
[----:B------:R-:W-:Y:S01]  /*15a0*/  STS [R16+0x4], R43 ;  /* 0x0000042b10007388 */ /* 0x000fe20000000800 */
[----:B------:R-:W-:-:S02]  /*15b0*/  IMAD.IADD R47, R47, 0x1, R19 ;  /* 0x000000012f2f7824 */ /* 0x000fc400078e0213 */
[--C-:B------:R-:W-:Y:S01]  /*15c0*/  IMAD.IADD R51, R48, 0x1, R19.reuse ;  /* 0x0000000130337824 */ /* 0x100fe200078e0213 */
[----:B------:R-:W-:Y:S01]  /*15d0*/  STS [R16+0x8], R21 ;  /* 0x0000081510007388 */ /* 0x000fe20000000800 */
[--C-:B------:R-:W-:Y:S02]  /*15e0*/  IMAD.IADD R49, R49, 0x1, R19.reuse ;  /* 0x0000000131317824 */ /* 0x100fe400078e0213 */
[----:B------:R-:W-:Y:S01]  /*15f0*/  IMAD.IADD R53, R50, 0x1, R19 ;  /* 0x0000000132357824 */ /* 0x000fe200078e0213 */
[----:B------:R-:W-:Y:S01]  /*1600*/  STS [R16+0xc], R45 ;  /* 0x00000c2d10007388 */ /* 0x000fe20000000800 */
[----:B------:R-:W-:-:S03]  /*1610*/  @!P0 VIADD R54, R54, 0x4 ;  /* 0x0000000436368836 */ /* 0x000fc60000000000 */
        /* <DEDUP_REMOVED lines=13> */
[----:B------:R-:W5:Y:S01]  /*16f0*/  LDS.U16 R41, [R41] ;  /* 0x0000000029297984 */ /* 0x000f620000000400 */
[----:B0-----:R-:W-:-:S02]  /*1700*/  IMAD.IADD R4, R4, 0x1, R3 ;  /* 0x0000000104047824 */ /* 0x001fc400078e0203 */
[----:B-1----:R-:W-:-:S03]  /*1710*/  IMAD.IADD R6, R6, 0x1, R5 ;  /* 0x0000000106067824 */ /* 0x002fc600078e0205 */
[----:B------:R-:W-:Y:S01]  /*1720*/  LEA.HI R4, R4, R4, RZ, 0x1b ;  /* 0x0000000404047211 */ /* 0x000fe200078fd8ff */
[----:B--2---:R-:W-:Y:S01]  /*1730*/  IMAD.IADD R8, R8, 0x1, R7 ;  /* 0x0000000108087824 */ /* 0x004fe200078e0207 */
[----:B------:R-:W-:Y:S02]  /*1740*/  LEA.HI R6, R6, R6, RZ, 0x1b ;  /* 0x0000000606067211 */ /* 0x000fe400078fd8ff */
[----:B------:R-:W-:Y:S01]  /*1750*/  LEA R3, R4, UR4, 0x3 ;  /* 0x0000000404037c11 */ /* 0x000fe2000f8e18ff */
[----:B------:R-:W-:Y:S01]  /*1760*/  BAR.SYNC.DEFER_BLOCKING 0x0 ;  /* 0x0000000000007b1d */ /* 0x000fe20000010000 */
[----:B---3--:R-:W-:Y:S01]  /*1770*/  IMAD.IADD R10, R10, 0x1, R9 ;  /* 0x000000010a0a7824 */ /* 0x008fe200078e0209 */
[----:B------:R-:W-:Y:S01]  /*1780*/  LEA.HI R8, R8, R8, RZ, 0x1b ;  /* 0x0000000808087211 */ /* 0x000fe200078fd8ff */
[----:B------:R-:W-:Y:S01]  /*1790*/  IMAD.MOV.U32 R4, RZ, RZ, R26 ;  /* 0x000000ffff047224 */ /* 0x000fe200078e001a */
[----:B------:R-:W-:Y:S01]  /*17a0*/  LEA R5, R6, UR4, 0x3 ;  /* 0x0000000406057c11 */ /* 0x000fe2000f8e18ff */
[----:B----4-:R-:W-:Y:S01]  /*17b0*/  IMAD.IADD R12, R12, 0x1, R11 ;  /* 0x000000010c0c7824 */ /* 0x010fe200078e020b */
[----:B------:R-:W-:Y:S01]  /*17c0*/  LEA.HI R10, R10, R10, RZ, 0x1b ;  /* 0x0000000a0a0a7211 */ /* 0x000fe200078fd8ff */
[----:B------:R-:W-:Y:S01]  /*17d0*/  IMAD.MOV.U32 R6, RZ, RZ, R24 ;  /* 0x000000ffff067224 */ /* 0x000fe200078e0018 */
[----:B------:R-:W-:Y:S01]  /*17e0*/  LEA R7, R8, UR4, 0x3 ;  /* 0x0000000408077c11 */ /* 0x000fe2000f8e18ff */
[----:B-----5:R-:W-:Y:S01]  /*17f0*/  IMAD.IADD R14, R14, 0x1, R13 ;  /* 0x000000010e0e7824 */ /* 0x020fe200078e020d */
[----:B------:R-:W-:Y:S01]  /*1800*/  LEA.HI R12, R12, R12, RZ, 0x1b ;  /* 0x0000000c0c0c7211 */ /* 0x000fe200078fd8ff */
[----:B------:R-:W-:Y:S01]  /*1810*/  IMAD.IADD R40, R40, 0x1, R15 ;  /* 0x0000000128287824 */ /* 0x000fe200078e020f */
[----:B------:R-:W-:-:S02]  /*1820*/  LEA R9, R10, UR4, 0x3 ;  /* 0x000000040a097c11 */ /* 0x000fc4000f8e18ff */
[----:B------:R-:W-:Y:S01]  /*1830*/  LEA.HI R14, R14, R14, RZ, 0x1b ;  /* 0x0000000e0e0e7211 */ /* 0x000fe200078fd8ff */
[----:B------:R-:W-:Y:S01]  /*1840*/  IMAD.IADD R42, R42, 0x1, R41 ;  /* 0x000000012a2a7824 */ /* 0x000fe200078e0229 */
[----:B------:R-:W-:-:S04]  /*1850*/  LEA.HI R40, R40, R40, RZ, 0x1b ;  /* 0x0000002828287211 */ /* 0x000fc800078fd8ff */
[----:B------:R-:W-:Y:S02]  /*1860*/  LEA.HI R42, R42, R42, RZ, 0x1b ;  /* 0x0000002a2a2a7211 */ /* 0x000fe400078fd8ff */
[----:B------:R-:W-:Y:S01]  /*1870*/  LEA R11, R40, UR4, 0x3 ;  /* 0x00000004280b7c11 */ /* 0x000fe2000f8e18ff */
[----:B------:R0:W-:Y:S01]  /*1880*/  STS.64 [R3], R38 ;  /* 0x0000002603007388 */ /* 0x0001e20000000a00 */
[----:B------:R-:W-:-:S03]  /*1890*/  LEA R13, R42, UR4, 0x3 ;  /* 0x000000042a0d7c11 */ /* 0x000fc6000f8e18ff */
[----:B------:R1:W-:Y:S04]  /*18a0*/  STS.64 [R5], R36 ;  /* 0x0000002405007388 */ /* 0x0003e80000000a00 */
[----:B------:R2:W-:Y:S01]  /*18b0*/  STS.64 [R7], R34 ;  /* 0x0000002207007388 */ /* 0x0005e20000000a00 */
[----:B0-----:R-:W-:-:S03]  /*18c0*/  LEA R3, R12, UR4, 0x3 ;  /* 0x000000040c037c11 */ /* 0x001fc6000f8e18ff */
[----:B------:R-:W-:Y:S01]  /*18d0*/  STS.64 [R9], R32 ;  /* 0x0000002009007388 */ /* 0x000fe20000000a00 */
[----:B-1----:R-:W-:-:S03]  /*18e0*/  LEA R5, R14, UR4, 0x3 ;  /* 0x000000040e057c11 */ /* 0x002fc6000f8e18ff */
[----:B------:R-:W-:Y:S01]  /*18f0*/  STS.64 [R3], R30 ;  /* 0x0000001e03007388 */ /* 0x000fe20000000a00 */
[----:B--2---:R-:W-:-:S03]  /*1900*/  IMAD.MOV.U32 R7, RZ, RZ, R25 ;  /* 0x000000ffff077224 */ /* 0x004fc600078e0019 */
[----:B------:R0:W-:Y:S02]  /*1910*/  STS.64 [R5], R28 ;  /* 0x0000001c05007388 */ /* 0x0001e40000000a00 */
[----:B0-----:R-:W-:-:S05]  /*1920*/  IMAD.MOV.U32 R5, RZ, RZ, R27 ;  /* 0x000000ffff057224 */ /* 0x001fca00078e001b */
[----:B------:R0:W-:Y:S04]  /*1930*/  STS.64 [R11], R4 ;  /* 0x000000040b007388 */ /* 0x0001e80000000a00 */
[----:B------:R0:W-:Y:S01]  /*1940*/  STS.64 [R13], R6 ;  /* 0x000000060d007388 */ /* 0x0001e20000000a00 */
[----:B------:R-:W-:Y:S06]  /*1950*/  BAR.SYNC.DEFER_BLOCKING 0x0 ;  /* 0x0000000000007b1d */ /* 0x000fec0000010000 */
[----:B------:R0:W1:Y:S04]  /*1960*/  LDS.64 R38, [R56] ;  /* 0x0000000038267984 */ /* 0x0000680000000a00 */
[----:B------:R0:W2:Y:S04]  /*1970*/  LDS.64 R36, [R55+0x8] ;  /* 0x0000080037247984 */ /* 0x0000a80000000a00 */
[----:B------:R0:W3:Y:S04]  /*1980*/  LDS.64 R34, [R55+0x10] ;  /* 0x0000100037227984 */ /* 0x0000e80000000a00 */
[----:B------:R0:W4:Y:S04]  /*1990*/  LDS.64 R32, [R55+0x18] ;  /* 0x0000180037207984 */ /* 0x0001280000000a00 */
[----:B------:R0:W0:Y:S04]  /*19a0*/  LDS.64 R30, [R55+0x20] ;  /* 0x00002000371e7984 */ /* 0x0000280000000a00 */
[----:B------:R0:W0:Y:S04]  /*19b0*/  LDS.64 R28, [R55+0x28] ;  /* 0x00002800371c7984 */ /* 0x0000280000000a00 */
[----:B------:R0:W0:Y:S04]  /*19c0*/  LDS.64 R26, [R55+0x30] ;  /* 0x00003000371a7984 */ /* 0x0000280000000a00 */
[----:B------:R0:W0:Y:S01]  /*19d0*/  LDS.64 R24, [R55+0x38] ;  /* 0x0000380037187984 */ /* 0x0000220000000a00 */
[----:B------:R-:W-:Y:S06]  /*19e0*/  @!P0 BAR.SYNC.DEFER_BLOCKING 0x0 ;  /* 0x0000000000008b1d */ /* 0x000fec0000010000 */
[----:B------:R-:W-:Y:S05]  /*19f0*/  @!P0 BRA `(.L_x_3) ;  /* 0xffffffec00588947 */ /* 0x000fea000383ffff */
[----:B------:R-:W5:Y:S01]  /*1a00*/  S2R R0, SR_TID.X ;  /* 0x0000000000007919 */ /* 0x000f620000002100 */
[----:B-1----:R-:W-:Y:S01]  /*1a10*/  ISETP.GT.U32.AND P0, PT, R38, -0x1, PT ;  /* 0xffffffff2600780c */ /* 0x002fe20003f04070 */
[----:B0-----:R-:W-:Y:S01]  /*1a20*/  IMAD.MOV.U32 R7, RZ, RZ, -0x1 ;  /* 0xffffffffff077424 */ /* 0x001fe200078e00ff */
[----:B--2---:R-:W-:Y:S01]  /*1a30*/  ISETP.GT.U32.AND P1, PT, R36, -0x1, PT ;  /* 0xffffffff2400780c */ /* 0x004fe20003f24070 */
[----:B------:R-:W-:Y:S01]  /*1a40*/  BAR.SYNC.DEFER_BLOCKING 0x0 ;  /* 0x0000000000007b1d */ /* 0x000fe20000010000 */
[----:B------:R-:W-:Y:S02]  /*1a50*/  ISETP.GT.AND.EX P0, PT, R39, -0x1, PT, P0 ;  /* 0xffffffff2700780c */ /* 0x000fe40003f04300 */
[----:B------:R-:W-:Y:S02]  /*1a60*/  ISETP.GT.U32.AND P2, PT, R28, -0x1, PT ;  /* 0xffffffff1c00780c */ /* 0x000fe40003f44070 */
[----:B------:R-:W-:-:S03]  /*1a70*/  SEL R4, R7, 0x80000000, P0 ;  /* 0x8000000007047807 */ /* 0x000fc60000000000 */
[----:B------:R-:W0:Y:S01]  /*1a80*/  S2UR UR6, SR_CgaCtaId ;  /* 0x00000000000679c3 */ /* 0x000e220000008800 */
[----:B------:R-:W-:Y:S01]  /*1a90*/  UMOV UR5, 0x400 ;  /* 0x0000040000057882 */ /* 0x000fe20000000000 */
[----:B------:R-:W1:Y:S01]  /*1aa0*/  S2R R8, SR_TID.X ;  /* 0x0000000000087919 */ /* 0x000e620000002100 */
[----:B------:R-:W-:-:S05]  /*1ab0*/  LOP3.LUT R39, R4, R39, RZ, 0x3c, !PT ;  /* 0x0000002704277212 */ /* 0x000fca00078e3cff */
[----:B------:R-:W2:Y:S01]  /*1ac0*/  LDC.64 R18, c[0x0][0x388] ;  /* 0x0000e200ff127b82 */ /* 0x000ea20000000a00 */
[C---:B-----5:R-:W-:Y:S02]  /*1ad0*/  VIADD R3, R0.reuse, 0x200 ;  /* 0x0000020000037836 */ /* 0x060fe40000000000 */
[----:B------:R-:W-:Y:S01]  /*1ae0*/  VIADD R5, R0, 0x600 ;  /* 0x0000060000057836 */ /* 0x000fe20000000000 */
[----:B0-----:R-:W-:Y:S02]  /*1af0*/  ULEA UR5, UR6, UR5, 0x18 ;  /* 0x0000000506057291 */ /* 0x001fe4000f8ec0ff */
[----:B------:R-:W-:Y:S02]  /*1b00*/  LEA.HI R2, R3, R0, RZ, 0x1b ;  /* 0x0000000003027211 */ /* 0x000fe400078fd8ff */
[----:B------:R-:W-:Y:S02]  /*1b10*/  SEL R3, RZ, 0xffffffff, !P0 ;  /* 0xffffffffff037807 */ /* 0x000fe40004000000 */
[----:B------:R-:W-:Y:S01]  /*1b20*/  ISETP.GT.AND.EX P0, PT, R37, -0x1, PT, P1 ;  /* 0xffffffff2500780c */ /* 0x000fe20003f04310 */
[----:B--2---:R-:W-:Y:S01]  /*1b30*/  IMAD.WIDE.U32 R18, R57, 0x8, R18 ;  /* 0x0000000839127825 */ /* 0x004fe200078e0012 */
[----:B---3--:R-:W-:-:S02]  /*1b40*/  ISETP.GT.U32.AND P1, PT, R34, -0x1, PT ;  /* 0xffffffff2200780c */ /* 0x008fc40003f24070 */
[----:B------:R-:W-:Y:S01]  /*1b50*/  LOP3.LUT R38, R3, R38, RZ, 0x3c, !PT ;  /* 0x0000002603267212 */ /* 0x000fe200078e3cff */
[----:B-1----:R-:W-:Y:S01]  /*1b60*/  VIADD R11, R8, 0xe00 ;  /* 0x00000e00080b7836 */ /* 0x002fe20000000000 */
[----:B------:R-:W-:Y:S02]  /*1b70*/  SEL R3, RZ, 0xffffffff, !P0 ;  /* 0xffffffffff037807 */ /* 0x000fe40004000000 */
[----:B------:R-:W-:Y:S01]  /*1b80*/  SEL R4, R7, 0x80000000, P0 ;  /* 0x8000000007047807 */ /* 0x000fe20000000000 */
[----:B------:R-:W-:Y:S01]  /*1b90*/  STS.64 [R56], R38 ;  /* 0x0000002638007388 */ /* 0x000fe20000000a00 */
[----:B------:R-:W-:Y:S02]  /*1ba0*/  ISETP.GT.AND.EX P0, PT, R35, -0x1, PT, P1 ;  /* 0xffffffff2300780c */ /* 0x000fe40003f04310 */
[----:B----4-:R-:W-:Y:S02]  /*1bb0*/  ISETP.GT.U32.AND P1, PT, R32, -0x1, PT ;  /* 0xffffffff2000780c */ /* 0x010fe40003f24070 */
[----:B------:R-:W-:-:S02]  /*1bc0*/  LOP3.LUT R36, R3, R36, RZ, 0x3c, !PT ;  /* 0x0000002403247212 */ /* 0x000fc400078e3cff */
[----:B------:R-:W-:Y:S02]  /*1bd0*/  LOP3.LUT R37, R4, R37, RZ, 0x3c, !PT ;  /* 0x0000002504257212 */ /* 0x000fe400078e3cff */
[----:B------:R-:W-:Y:S02]  /*1be0*/  SEL R3, RZ, 0xffffffff, !P0 ;  /* 0xffffffffff037807 */ /* 0x000fe40004000000 */
[----:B------:R-:W-:Y:S01]  /*1bf0*/  ISETP.GT.AND.EX P1, PT, R33, -0x1, PT, P1 ;  /* 0xffffffff2100780c */ /* 0x000fe20003f24310 */
[----:B------:R-:W-:Y:S01]  /*1c00*/  STS.64 [R55+0x8], R36 ;  /* 0x0000082437007388 */ /* 0x000fe20000000a00 */
[----:B------:R-:W-:Y:S02]  /*1c10*/  SEL R4, R7, 0x80000000, P0 ;  /* 0x8000000007047807 */ /* 0x000fe40000000000 */
[----:B------:R-:W-:Y:S02]  /*1c20*/  ISETP.GT.U32.AND P0, PT, R30, -0x1, PT ;  /* 0xffffffff1e00780c */ /* 0x000fe40003f04070 */
[----:B------:R-:W-:-:S02]  /*1c30*/  LOP3.LUT R34, R3, R34, RZ, 0x3c, !PT ;  /* 0x0000002203227212 */ /* 0x000fc400078e3cff */
[----:B------:R-:W-:Y:S02]  /*1c40*/  SEL R3, RZ, 0xffffffff, !P1 ;  /* 0xffffffffff037807 */ /* 0x000fe40004800000 */
[----:B------:R-:W-:Y:S02]  /*1c50*/  ISETP.GT.AND.EX P0, PT, R31, -0x1, PT, P0 ;  /* 0xffffffff1f00780c */ /* 0x000fe40003f04300 */
[----:B------:R-:W-:Y:S02]  /*1c60*/  LOP3.LUT R35, R4, R35, RZ, 0x3c, !PT ;  /* 0x0000002304237212 */ /* 0x000fe400078e3cff */
[----:B------:R-:W-:Y:S02]  /*1c70*/  LOP3.LUT R32, R3, R32, RZ, 0x3c, !PT ;  /* 0x0000002003207212 */ /* 0x000fe400078e3cff */
[----:B------:R-:W-:Y:S01]  /*1c80*/  SEL R6, R7, 0x80000000, P1 ;  /* 0x8000000007067807 */ /* 0x000fe20000800000 */
[----:B------:R-:W-:Y:S01]  /*1c90*/  STS.64 [R55+0x10], R34 ;  /* 0x0000102237007388 */ /* 0x000fe20000000a00 */
[----:B------:R-:W-:-:S02]  /*1ca0*/  SEL R3, RZ, 0xffffffff, !P0 ;  /* 0xffffffffff037807 */ /* 0x000fc40004000000 */
[----:B------:R-:W-:Y:S02]  /*1cb0*/  SEL R4, R7, 0x80000000, P0 ;  /* 0x8000000007047807 */ /* 0x000fe40000000000 */
[----:B------:R-:W-:Y:S02]  /*1cc0*/  ISETP.GT.AND.EX P1, PT, R29, -0x1, PT, P2 ;  /* 0xffffffff1d00780c */ /* 0x000fe40003f24320 */
[----:B------:R-:W-:Y:S02]  /*1cd0*/  ISETP.GT.U32.AND P0, PT, R26, -0x1, PT ;  /* 0xffffffff1a00780c */ /* 0x000fe40003f04070 */
[----:B------:R-:W-:Y:S02]  /*1ce0*/  ISETP.GT.U32.AND P2, PT, R24, -0x1, PT ;  /* 0xffffffff1800780c */ /* 0x000fe40003f44070 */
[----:B------:R-:W-:Y:S02]  /*1cf0*/  LOP3.LUT R30, R3, R30, RZ, 0x3c, !PT ;  /* 0x0000001e031e7212 */ /* 0x000fe400078e3cff */
[----:B------:R-:W-:-:S02]  /*1d00*/  LOP3.LUT R31, R4, R31, RZ, 0x3c, !PT ;  /* 0x0000001f041f7212 */ /* 0x000fc400078e3cff */
[----:B------:R-:W-:Y:S02]  /*1d10*/  SEL R3, RZ, 0xffffffff, !P1 ;  /* 0xffffffffff037807 */ /* 0x000fe40004800000 */
[----:B------:R-:W-:Y:S01]  /*1d20*/  SEL R4, R7, 0x80000000, P1 ;  /* 0x8000000007047807 */ /* 0x000fe20000800000 */
[----:B------:R-:W-:Y:S01]  /*1d30*/  STS.64 [R55+0x20], R30 ;  /* 0x0000201e37007388 */ /* 0x000fe20000000a00 */
[----:B------:R-:W-:Y:S02]  /*1d40*/  ISETP.GT.AND.EX P0, PT, R27, -0x1, PT, P0 ;  /* 0xffffffff1b00780c */ /* 0x000fe40003f04300 */
[----:B------:R-:W-:Y:S02]  /*1d50*/  ISETP.GT.AND.EX P1, PT, R25, -0x1, PT, P2 ;  /* 0xffffffff1900780c */ /* 0x000fe40003f24320 */
[----:B------:R-:W-:Y:S02]  /*1d60*/  LEA.HI R0, R5, R0, RZ, 0x1b ;  /* 0x0000000005007211 */ /* 0x000fe400078fd8ff */
[----:B------:R-:W-:-:S02]  /*1d70*/  LOP3.LUT R33, R6, R33, RZ, 0x3c, !PT ;  /* 0x0000002106217212 */ /* 0x000fc400078e3cff */
[----:B------:R-:W-:Y:S02]  /*1d80*/  LOP3.LUT R28, R3, R28, RZ, 0x3c, !PT ;  /* 0x0000001c031c7212 */ /* 0x000fe400078e3cff */
[----:B------:R-:W-:Y:S01]  /*1d90*/  LOP3.LUT R29, R4, R29, RZ, 0x3c, !PT ;  /* 0x0000001d041d7212 */ /* 0x000fe200078e3cff */
[----:B------:R-:W-:Y:S01]  /*1da0*/  STS.64 [R55+0x18], R32 ;  /* 0x0000182037007388 */ /* 0x000fe20000000a00 */
[----:B------:R-:W-:Y:S02]  /*1db0*/  SEL R5, RZ, 0xffffffff, !P0 ;  /* 0xffffffffff057807 */ /* 0x000fe40004000000 */
[C---:B------:R-:W-:Y:S01]  /*1dc0*/  SEL R6, R7.reuse, 0x80000000, P0 ;  /* 0x8000000007067807 */ /* 0x040fe20000000000 */
[----:B------:R-:W-:Y:S01]  /*1dd0*/  STS.64 [R55+0x28], R28 ;  /* 0x0000281c37007388 */ /* 0x000fe20000000a00 */
[----:B------:R-:W-:Y:S02]  /*1de0*/  SEL R3, RZ, 0xffffffff, !P1 ;  /* 0xffffffffff037807 */ /* 0x000fe40004800000 */
[----:B------:R-:W-:Y:S01]  /*1df0*/  SEL R4, R7, 0x80000000, P1 ;  /* 0x8000000007047807 */ /* 0x000fe20000800000 */
[----:B------:R-:W-:Y:S01]  /*1e00*/  VIADD R7, R8, 0xa00 ;  /* 0x00000a0008077836 */ /* 0x000fe20000000000 */
[----:B------:R-:W-:-:S02]  /*1e10*/  LOP3.LUT R26, R5, R26, RZ, 0x3c, !PT ;  /* 0x0000001a051a7212 */ /* 0x000fc400078e3cff */
[----:B------:R-:W-:Y:S02]  /*1e20*/  LOP3.LUT R27, R6, R27, RZ, 0x3c, !PT ;  /* 0x0000001b061b7212 */ /* 0x000fe400078e3cff */
[----:B------:R-:W-:Y:S02]  /*1e30*/  LOP3.LUT R24, R3, R24, RZ, 0x3c, !PT ;  /* 0x0000001803187212 */ /* 0x000fe400078e3cff */
[----:B------:R-:W-:Y:S01]  /*1e40*/  LOP3.LUT R25, R4, R25, RZ, 0x3c, !PT ;  /* 0x0000001904197212 */ /* 0x000fe200078e3cff */
[----:B------:R-:W-:Y:S01]  /*1e50*/  STS.64 [R55+0x30], R26 ;  /* 0x0000301a37007388 */ /* 0x000fe20000000a00 */
[C---:B------:R-:W-:Y:S02]  /*1e60*/  LOP3.LUT R3, R8.reuse, 0x400, RZ, 0xfc, !PT ;  /* 0x0000040008037812 */ /* 0x040fe400078efcff */
[C---:B------:R-:W-:Y:S01]  /*1e70*/  LOP3.LUT R5, R8.reuse, 0x800, RZ, 0xfc, !PT ;  /* 0x0000080008057812 */ /* 0x040fe200078efcff */
[----:B------:R-:W-:Y:S01]  /*1e80*/  STS.64 [R55+0x38], R24 ;  /* 0x0000381837007388 */ /* 0x000fe20000000a00 */
[----:B------:R-:W-:-:S02]  /*1e90*/  LOP3.LUT R9, R8, 0xc00, RZ, 0xfc, !PT ;  /* 0x00000c0008097812 */ /* 0x000fc400078efcff */
[-C--:B------:R-:W-:Y:S02]  /*1ea0*/  LEA.HI R4, R3, R8.reuse, RZ, 0x1b ;  /* 0x0000000803047211 */ /* 0x080fe400078fd8ff */
[-C--:B------:R-:W-:Y:S02]  /*1eb0*/  LEA.HI R5, R5, R8.reuse, RZ, 0x1b ;  /* 0x0000000805057211 */ /* 0x080fe400078fd8ff */
[-C--:B------:R-:W-:Y:S02]  /*1ec0*/  LEA.HI R7, R7, R8.reuse, RZ, 0x1b ;  /* 0x0000000807077211 */ /* 0x080fe400078fd8ff */
[-C--:B------:R-:W-:Y:S02]  /*1ed0*/  LEA.HI R9, R9, R8.reuse, RZ, 0x1b ;  /* 0x0000000809097211 */ /* 0x080fe400078fd8ff */
[-C--:B------:R-:W-:Y:S02]  /*1ee0*/  LEA.HI R11, R11, R8.reuse, RZ, 0x1b ;  /* 0x000000080b0b7211 */ /* 0x080fe400078fd8ff */
[----:B------:R-:W-:-:S02]  /*1ef0*/  LEA.HI R8, R8, R8, RZ, 0x1b ;  /* 0x0000000808087211 */ /* 0x000fc400078fd8ff */
[----:B------:R-:W-:Y:S02]  /*1f00*/  LEA R6, R4, UR4, 0x3 ;  /* 0x0000000404067c11 */ /* 0x000fe4000f8e18ff */
[----:B------:R-:W-:Y:S02]  /*1f10*/  LEA R3, R8, UR4, 0x3 ;  /* 0x0000000408037c11 */ /* 0x000fe4000f8e18ff */
[----:B------:R-:W-:Y:S02]  /*1f20*/  LEA R10, R5, UR4, 0x3 ;  /* 0x00000004050a7c11 */ /* 0x000fe4000f8e18ff */
[----:B------:R-:W-:Y:S01]  /*1f30*/  LEA R12, R7, UR4, 0x3 ;  /* 0x00000004070c7c11 */ /* 0x000fe2000f8e18ff */
[----:B------:R-:W-:Y:S01]  /*1f40*/  BAR.SYNC.DEFER_BLOCKING 0x0 ;  /* 0x0000000000007b1d */ /* 0x000fe20000010000 */
[----:B------:R-:W-:Y:S02]  /*1f50*/  LEA R14, R9, UR4, 0x3 ;  /* 0x00000004090e7c11 */ /* 0x000fe4000f8e18ff */
[----:B------:R-:W-:-:S02]  /*1f60*/  LEA R16, R11, UR4, 0x3 ;  /* 0x000000040b107c11 */ /* 0x000fc4000f8e18ff */
[----:B------:R-:W-:Y:S02]  /*1f70*/  LEA R20, R2, UR5, 0x3 ;  /* 0x0000000502147c11 */ /* 0x000fe4000f8e18ff */
[----:B------:R-:W-:-:S03]  /*1f80*/  LEA R0, R0, UR5, 0x3 ;  /* 0x0000000500007c11 */ /* 0x000fc6000f8e18ff */
[----:B------:R-:W0:Y:S04]  /*1f90*/  LDS.64 R4, [R20+0x1000] ;  /* 0x0010000014047984 */ /* 0x000e280000000a00 */
[----:B------:R-:W1:Y:S04]  /*1fa0*/  LDS.64 R8, [R0+0x3000] ;  /* 0x0030000000087984 */ /* 0x000e680000000a00 */
[----:B------:R-:W2:Y:S04]  /*1fb0*/  LDS.64 R2, [R3] ;  /* 0x0000000003027984 */ /* 0x000ea80000000a00 */
[----:B------:R-:W3:Y:S04]  /*1fc0*/  LDS.64 R6, [R6+0x2000] ;  /* 0x0020000006067984 */ /* 0x000ee80000000a00 */
[----:B------:R-:W4:Y:S04]  /*1fd0*/  LDS.64 R10, [R10+0x4000] ;  /* 0x004000000a0a7984 */ /* 0x000f280000000a00 */
[----:B------:R-:W5:Y:S04]  /*1fe0*/  LDS.64 R12, [R12+0x5000] ;  /* 0x005000000c0c7984 */ /* 0x000f680000000a00 */
[----:B------:R-:W5:Y:S04]  /*1ff0*/  LDS.64 R14, [R14+0x6000] ;  /* 0x006000000e0e7984 */ /* 0x000f680000000a00 */
[----:B------:R-:W5:Y:S04]  /*2000*/  LDS.64 R16, [R16+0x7000] ;  /* 0x0070000010107984 */ /* 0x000f680000000a00 */
[----:B0-----:R-:W-:Y:S04]  /*2010*/  STG.E.64 desc[UR8][R18.64+0x1000], R4 ;  /* 0x0010000412007986 */ /* 0x001fe8000c101b08 */
[----:B-1----:R-:W-:Y:S04]  /*2020*/  STG.E.64 desc[UR8][R18.64+0x3000], R8 ;  /* 0x0030000812007986 */ /* 0x002fe8000c101b08 */
[----:B--2---:R-:W-:Y:S04]  /*2030*/  STG.E.64 desc[UR8][R18.64], R2 ;  /* 0x0000000212007986 */ /* 0x004fe8000c101b08 */
[----:B---3--:R-:W-:Y:S04]  /*2040*/  STG.E.64 desc[UR8][R18.64+0x2000], R6 ;  /* 0x0020000612007986 */ /* 0x008fe8000c101b08 */
[----:B----4-:R-:W-:Y:S04]  /*2050*/  STG.E.64 desc[UR8][R18.64+0x4000], R10 ;  /* 0x0040000a12007986 */ /* 0x010fe8000c101b08 */
[----:B-----5:R-:W-:Y:S04]  /*2060*/  STG.E.64 desc[UR8][R18.64+0x5000], R12 ;  /* 0x0050000c12007986 */ /* 0x020fe8000c101b08 */
[----:B------:R-:W-:Y:S04]  /*2070*/  STG.E.64 desc[UR8][R18.64+0x6000], R14 ;  /* 0x0060000e12007986 */ /* 0x000fe8000c101b08 */
[----:B------:R-:W-:Y:S01]  /*2080*/  STG.E.64 desc[UR8][R18.64+0x7000], R16 ;  /* 0x0070001012007986 */ /* 0x000fe2000c101b08 */
[----:B------:R-:W-:Y:S05]  /*2090*/  EXIT ;  /* 0x000000000000794d */ /* 0x000fea0003800000 */
.L_x_4:
        /* <DEDUP_REMOVED lines=14> */
.L_x_7:


//--------------------- .nv.shared.reserved.0     --------------------------
	.section	.nv.shared.reserved.0,"aw",@nobits
	.weak		__nv_reservedSMEM_offset_0_alias
	.size		__nv_reservedSMEM_offset_0_alias, 0, 64
	.other		__nv_reservedSMEM_offset_0_alias,@"STO_CUDA_RESERVED_SHARED STV_DEFAULT"
__nv_reservedSMEM_offset_0_alias:
	.zero		0
	.zero		64


//--------------------- .nv.global                --------------------------
	.section	.nv.global,"aw",@nobits
.nv.global:
	.type		_ZN30_INTERNAL_fb923152_4_k_cu_main6thrust24THRUST_300001_SM_1000_NS12placeholders2_5E,@object
	.size		_ZN30_INTERNAL_fb923152_4_k_cu_main6thrust24THRUST_300001_SM_1000_NS12placeholders2_5E,(_ZN30_INTERNAL_fb923152_4_k_cu_main4cuda3std3__45__cpo6cbeginE - _ZN30_INTERNAL_fb923152_4_k_cu_main6thrust24THRUST_300001_SM_1000_NS12placeholders2_5E)
_ZN30_INTERNAL_fb923152_4_k_cu_main6thrust24THRUST_300001_SM_1000_NS12placeholders2_5E:
	.zero		1
	.type		_ZN30_INTERNAL_fb923152_4_k_cu_main4cuda3std3__45__cpo6cbeginE,@object
	.size		_ZN30_INTERNAL_fb923152_4_k_cu_main4cuda3std3__45__cpo6cbeginE,(_ZN30_INTERNAL_fb923152_4_k_cu_main4cuda3std6ranges3__45__cpo6cbeginE - _ZN30_INTERNAL_fb923152_4_k_cu_main4cuda3std3__45__cpo6cbeginE)
_ZN30_INTERNAL_fb923152_4_k_cu_main4cuda3std3__45__cpo6cbeginE:
	.zero		1
	.type		_ZN30_INTERNAL_fb923152_4_k_cu_main4cuda3std6ranges3__45__cpo6cbeginE,@object
	.size		_ZN30_INTERNAL_fb923152_4_k_cu_main4cuda3std6ranges3__45__cpo6cbeginE,(_ZN30_INTERNAL_fb923152_4_k_cu_main4cuda3std3__48in_placeE - _ZN30_INTERNAL_fb923152_4_k_cu_main4cuda3std6ranges3__45__cpo6cbeginE)
_ZN30_INTERNAL_fb923152_4_k_cu_main4cuda3std6ranges3__45__cpo6cbeginE:
	.zero		1
	.type		_ZN30_INTERNAL_fb923152_4_k_cu_main4cuda3std3__48in_placeE,@object
	.size		_ZN30_INTERNAL_fb923152_4_k_cu_main4cuda3std3__48in_placeE,(_ZN30_INTERNAL_fb923152_4_k_cu_main4cuda3std6ranges3__45__cpo4sizeE - _ZN30_INTERNAL_fb923152_4_k_cu_main4cuda3std3__48in_placeE)
_ZN30_INTERNAL_fb923152_4_k_cu_main4cuda3std3__48in_placeE:
	.zero		1
	.type		_ZN30_INTERNAL_fb923152_4_k_cu_main4cuda3std6ranges3__45__cpo4sizeE,@object
	.size		_ZN30_INTERNAL_fb923152_4_k_cu_main4cuda3std6ranges3__45__cpo4sizeE,(_ZN30_INTERNAL_fb923152_4_k_cu_main6thrust24THRUST_300001_SM_1000_NS12placeholders2_9E - _ZN30_INTERNAL_fb923152_4_k_cu_main4cuda3std6ranges3__45__cpo4sizeE)
_ZN30_INTERNAL_fb923152_4_k_cu_main4cuda3std6ranges3__45__cpo4sizeE:
	.zero		1
	.type		_ZN30_INTERNAL_fb923152_4_k_cu_main6thrust24THRUST_300001_SM_1000_NS12placeholders2_9E,@object
	.size		_ZN30_INTERNAL_fb923152_4_k_cu_main6thrust24THRUST_300001_SM_1000_NS12placeholders2_9E,(_ZN30_INTERNAL_fb923152_4_k_cu_main4cuda3std3__45__cpo7crbeginE - _ZN30_INTERNAL_fb923152_4_k_cu_main6thrust24THRUST_300001_SM_1000_NS12placeholders2_9E)
_ZN30_INTERNAL_fb923152_4_k_cu_main6thrust24THRUST_300001_SM_1000_NS12placeholders2_9E:
	.zero		1
	.type		_ZN30_INTERNAL_fb923152_4_k_cu_main4cuda3std3__45__cpo7crbeginE,@object
	.size		_ZN30_INTERNAL_fb923152_4_k_cu_main4cuda3std3__45__cpo7crbeginE,(_ZN30_INTERNAL_fb923152_4_k_cu_main4cuda3std6ranges3__45__cpo4nextE - _ZN30_INTERNAL_fb923152_4_k_cu_main4cuda3std3__45__cpo7crbeginE)
_ZN30_INTERNAL_fb923152_4_k_cu_main4cuda3std3__45__cpo7crbeginE:
	.zero		1
	.type		_ZN30_INTERNAL_fb923152_4_k_cu_main4cuda3std6ranges3__45__cpo4nextE,@object
	.size		_ZN30_INTERNAL_fb923152_4_k_cu_main4cuda3std6ranges3__45__cpo4nextE,(_ZN30_INTERNAL_fb923152_4_k_cu_main4cuda3std6ranges3__45__cpo4swapE - _ZN30_INTERNAL_fb923152_4_k_cu_main4cuda3std6ranges3__45__cpo4nextE)
_ZN30_INTERNAL_fb923152_4_k_cu_main4cuda3std6ranges3__45__cpo4nextE:
	.zero		1
	.type		_ZN30_INTERNAL_fb923152_4_k_cu_main4cuda3std6ranges3__45__cpo4swapE,@object
	.size		_ZN30_INTERNAL_fb923152_4_k_cu_main4cuda3std6ranges3__45__cpo4swapE,(_ZN30_INTERNAL_fb923152_4_k_cu_main6thrust24THRUST_300001_SM_1000_NS12placeholders2_1E - _ZN30_INTERNAL_fb923152_4_k_cu_main4cuda3std6ranges3__45__cpo4swapE)
_ZN30_INTERNAL_fb923152_4_k_cu_main4cuda3std6ranges3__45__cpo4swapE:
	.zero		1
	.type		_ZN30_INTERNAL_fb923152_4_k_cu_main6thrust24THRUST_300001_SM_1000_NS12placeholders2_1E,@object
	.size		_ZN30_INTERNAL_fb923152_4_k_cu_main6thrust24THRUST_300001_SM_1000_NS12placeholders2_1E,(_ZN30_INTERNAL_fb923152_4_k_cu_main6thrust24THRUST_300001_SM_1000_NS12placeholders2_3E - _ZN30_INTERNAL_fb923152_4_k_cu_main6thrust24THRUST_300001_SM_1000_NS12placeholders2_1E)
_ZN30_INTERNAL_fb923152_4_k_cu_main6thrust24THRUST_300001_SM_1000_NS12placeholders2_1E:
	.zero		1
	.type		_ZN30_INTERNAL_fb923152_4_k_cu_main6thrust24THRUST_300001_SM_1000_NS12placeholders2_3E,@object
	.size		_ZN30_INTERNAL_fb923152_4_k_cu_main6thrust24THRUST_300001_SM_1000_NS12placeholders2_3E,(_ZN30_INTERNAL_fb923152_4_k_cu_main4cuda3std3__45__cpo5beginE - _ZN30_INTERNAL_fb923152_4_k_cu_main6thrust24THRUST_300001_SM_1000_NS12placeholders2_3E)
_ZN30_INTERNAL_fb923152_4_k_cu_main6thrust24THRUST_300001_SM_1000_NS12placeholders2_3E:
	.zero		1
	.type		_ZN30_INTERNAL_fb923152_4_k_cu_main4cuda3std3__45__cpo5beginE,@object
	.size		_ZN30_INTERNAL_fb923152_4_k_cu_main4cuda3std3__45__cpo5beginE,(_ZN30_INTERNAL_fb923152_4_k_cu_main4cuda3std6ranges3__45__cpo5beginE - _ZN30_INTERNAL_fb923152_4_k_cu_main4cuda3std3__45__cpo5beginE)
_ZN30_INTERNAL_fb923152_4_k_cu_main4cuda3std3__45__cpo5beginE:
	.zero		1
	.type		_ZN30_INTERNAL_fb923152_4_k_cu_main4cuda3std6ranges3__45__cpo5beginE,@object
	.size		_ZN30_INTERNAL_fb923152_4_k_cu_main4cuda3std6ranges3__45__cpo5beginE,(_ZN30_INTERNAL_fb923152_4_k_cu_main4cuda3std3__432_GLOBAL__N__fb923152_4_k_cu_main6ignoreE - _ZN30_INTERNAL_fb923152_4_k_cu_main4cuda3std6ranges3__45__cpo5beginE)
_ZN30_INTERNAL_fb923152_4_k_cu_main4cuda3std6ranges3__45__cpo5beginE:
	.zero		1
	.type		_ZN30_INTERNAL_fb923152_4_k_cu_main4cuda3std3__432_GLOBAL__N__fb923152_4_k_cu_main6ignoreE,@object
	.size		_ZN30_INTERNAL_fb923152_4_k_cu_main4cuda3std3__432_GLOBAL__N__fb923152_4_k_cu_main6ignoreE,(_ZN30_INTERNAL_fb923152_4_k_cu_main4cuda3std6ranges3__45__cpo4dataE - _ZN30_INTERNAL_fb923152_4_k_cu_main4cuda3std3__432_GLOBAL__N__fb923152_4_k_cu_main6ignoreE)
_ZN30_INTERNAL_fb923152_4_k_cu_main4cuda3std3__432_GLOBAL__N__fb923152_4_k_cu_main6ignoreE:
	.zero		1
	.type		_ZN30_INTERNAL_fb923152_4_k_cu_main4cuda3std6ranges3__45__cpo4dataE,@object
	.size		_ZN30_INTERNAL_fb923152_4_k_cu_main4cuda3std6ranges3__45__cpo4dataE,(_ZN30_INTERNAL_fb923152_4_k_cu_main6thrust24THRUST_300001_SM_1000_NS12placeholders2_7E - _ZN30_INTERNAL_fb923152_4_k_cu_main4cuda3std6ranges3__45__cpo4dataE)
_ZN30_INTERNAL_fb923152_4_k_cu_main4cuda3std6ranges3__45__cpo4dataE:
	.zero		1
	.type		_ZN30_INTERNAL_fb923152_4_k_cu_main6thrust24THRUST_300001_SM_1000_NS12placeholders2_7E,@object
	.size		_ZN30_INTERNAL_fb923152_4_k_cu_main6thrust24THRUST_300001_SM_1000_NS12placeholders2_7E,(_ZN30_INTERNAL_fb923152_4_k_cu_main4cuda3std3__45__cpo6rbeginE - _ZN30_INTERNAL_fb923152_4_k_cu_main6thrust24THRUST_300001_SM_1000_NS12placeholders2_7E)
_ZN30_INTERNAL_fb923152_4_k_cu_main6thrust24THRUST_300001_SM_1000_NS12placeholders2_7E:
	.zero		1
	.type		_ZN30_INTERNAL_fb923152_4_k_cu_main4cuda3std3__45__cpo6rbeginE,@object
	.size		_ZN30_INTERNAL_fb923152_4_k_cu_main4cuda3std3__45__cpo6rbeginE,(_ZN30_INTERNAL_fb923152_4_k_cu_main4cuda3std6ranges3__45__cpo7advanceE - _ZN30_INTERNAL_fb923152_4_k_cu_main4cuda3std3__45__cpo6rbeginE)
_ZN30_INTERNAL_fb923152_4_k_cu_main4cuda3std3__45__cpo6rbeginE:
	.zero		1
	.type		_ZN30_INTERNAL_fb923152_4_k_cu_main4cuda3std6ranges3__45__cpo7advanceE,@object
	.size		_ZN30_INTERNAL_fb923152_4_k_cu_main4cuda3std6ranges3__45__cpo7advanceE,(_ZN30_INTERNAL_fb923152_4_k_cu_main4cuda3std3__47nulloptE - _ZN30_INTERNAL_fb923152_4_k_cu_main4cuda3std6ranges3__45__cpo7advanceE)
_ZN30_INTERNAL_fb923152_4_k_cu_main4cuda3std6ranges3__45__cpo7advanceE:
	.zero		1
	.type		_ZN30_INTERNAL_fb923152_4_k_cu_main4cuda3std3__47nulloptE,@object
	.size		_ZN30_INTERNAL_fb923152_4_k_cu_main4cuda3std3__47nulloptE,(_ZN30_INTERNAL_fb923152_4_k_cu_main4cuda3std6ranges3__45__cpo8distanceE - _ZN30_INTERNAL_fb923152_4_k_cu_main4cuda3std3__47nulloptE)
_ZN30_INTERNAL_fb923152_4_k_cu_main4cuda3std3__47nulloptE:
	.zero		1
	.type		_ZN30_INTERNAL_fb923152_4_k_cu_main4cuda3std6ranges3__45__cpo8distanceE,@object
	.size		_ZN30_INTERNAL_fb923152_4_k_cu_main4cuda3std6ranges3__45__cpo8distanceE,(_ZN30_INTERNAL_fb923152_4_k_cu_main6thrust24THRUST_300001_SM_1000_NS12placeholders2_6E - _ZN30_INTERNAL_fb923152_4_k_cu_main4cuda3std6ranges3__45__cpo8distanceE)
_ZN30_INTERNAL_fb923152_4_k_cu_main4cuda3std6ranges3__45__cpo8distanceE:
	.zero		1
	.type		_ZN30_INTERNAL_fb923152_4_k_cu_main6thrust24THRUST_300001_SM_1000_NS12placeholders2_6E,@object
	.size		_ZN30_INTERNAL_fb923152_4_k_cu_main6thrust24THRUST_300001_SM_1000_NS12placeholders2_6E,(_ZN30_INTERNAL_fb923152_4_k_cu_main4cuda3std3__45__cpo4cendE - _ZN30_INTERNAL_fb923152_4_k_cu_main6thrust24THRUST_300001_SM_1000_NS12placeholders2_6E)
_ZN30_INTERNAL_fb923152_4_k_cu_main6thrust24THRUST_300001_SM_1000_NS12placeholders2_6E:
	.zero		1
	.type		_ZN30_INTERNAL_fb923152_4_k_cu_main4cuda3std3__45__cpo4cendE,@object
	.size		_ZN30_INTERNAL_fb923152_4_k_cu_main4cuda3std3__45__cpo4cendE,(_ZN30_INTERNAL_fb923152_4_k_cu_main4cuda3std6ranges3__45__cpo4cendE - _ZN30_INTERNAL_fb923152_4_k_cu_main4cuda3std3__45__cpo4cendE)
_ZN30_INTERNAL_fb923152_4_k_cu_main4cuda3std3__45__cpo4cendE:
	.zero		1
	.type		_ZN30_INTERNAL_fb923152_4_k_cu_main4cuda3std6ranges3__45__cpo4cendE,@object
	.size		_ZN30_INTERNAL_fb923152_4_k_cu_main4cuda3std6ranges3__45__cpo4cendE,(_ZN30_INTERNAL_fb923152_4_k_cu_main4cuda3std3__420unreachable_sentinelE - _ZN30_INTERNAL_fb923152_4_k_cu_main4cuda3std6ranges3__45__cpo4cendE)
_ZN30_INTERNAL_fb923152_4_k_cu_main4cuda3std6ranges3__45__cpo4cendE:
	.zero		1
	.type		_ZN30_INTERNAL_fb923152_4_k_cu_main4cuda3std3__420unreachable_sentinelE,@object
	.size		_ZN30_INTERNAL_fb923152_4_k_cu_main4cuda3std3__420unreachable_sentinelE,(_ZN30_INTERNAL_fb923152_4_k_cu_main4cuda3std6ranges3__45__cpo5ssizeE - _ZN30_INTERNAL_fb923152_4_k_cu_main4cuda3std3__420unreachable_sentinelE)
_ZN30_INTERNAL_fb923152_4_k_cu_main4cuda3std3__420unreachable_sentinelE:
	.zero		1
	.type		_ZN30_INTERNAL_fb923152_4_k_cu_main4cuda3std6ranges3__45__cpo5ssizeE,@object
	.size		_ZN30_INTERNAL_fb923152_4_k_cu_main4cuda3std6ranges3__45__cpo5ssizeE,(_ZN30_INTERNAL_fb923152_4_k_cu_main6thrust24THRUST_300001_SM_1000_NS12placeholders3_10E - _ZN30_INTERNAL_fb923152_4_k_cu_main4cuda3std6ranges3__45__cpo5ssizeE)
_ZN30_INTERNAL_fb923152_4_k_cu_main4cuda3std6ranges3__45__cpo5ssizeE:
	.zero		1
	.type		_ZN30_INTERNAL_fb923152_4_k_cu_main6thrust24THRUST_300001_SM_1000_NS12placeholders3_10E,@object
	.size		_ZN30_INTERNAL_fb923152_4_k_cu_main6thrust24THRUST_300001_SM_1000_NS12placeholders3_10E,(_ZN30_INTERNAL_fb923152_4_k_cu_main4cuda3std3__45__cpo5crendE - _ZN30_INTERNAL_fb923152_4_k_cu_main6thrust24THRUST_300001_SM_1000_NS12placeholders3_10E)
_ZN30_INTERNAL_fb923152_4_k_cu_main6thrust24THRUST_300001_SM_1000_NS12placeholders3_10E:
	.zero		1
	.type		_ZN30_INTERNAL_fb923152_4_k_cu_main4cuda3std3__45__cpo5crendE,@object
	.size		_ZN30_INTERNAL_fb923152_4_k_cu_main4cuda3std3__45__cpo5crendE,(_ZN30_INTERNAL_fb923152_4_k_cu_main4cuda3std6ranges3__45__cpo4prevE - _ZN30_INTERNAL_fb923152_4_k_cu_main4cuda3std3__45__cpo5crendE)
_ZN30_INTERNAL_fb923152_4_k_cu_main4cuda3std3__45__cpo5crendE:
	.zero		1
	.type		_ZN30_INTERNAL_fb923152_4_k_cu_main4cuda3std6ranges3__45__cpo4prevE,@object
	.size		_ZN30_INTERNAL_fb923152_4_k_cu_main4cuda3std6ranges3__45__cpo4prevE,(_ZN30_INTERNAL_fb923152_4_k_cu_main4cuda3std6ranges3__45__cpo9iter_moveE - _ZN30_INTERNAL_fb923152_4_k_cu_main4cuda3std6ranges3__45__cpo4prevE)
_ZN30_INTERNAL_fb923152_4_k_cu_main4cuda3std6ranges3__45__cpo4prevE:
	.zero		1
	.type		_ZN30_INTERNAL_fb923152_4_k_cu_main4cuda3std6ranges3__45__cpo9iter_moveE,@object
	.size		_ZN30_INTERNAL_fb923152_4_k_cu_main4cuda3std6ranges3__45__cpo9iter_moveE,(_ZN30_INTERNAL_fb923152_4_k_cu_main6thrust24THRUST_300001_SM_1000_NS12placeholders2_2E - _ZN30_INTERNAL_fb923152_4_k_cu_main4cuda3std6ranges3__45__cpo9iter_moveE)
_ZN30_INTERNAL_fb923152_4_k_cu_main4cuda3std6ranges3__45__cpo9iter_moveE:
	.zero		1
	.type		_ZN30_INTERNAL_fb923152_4_k_cu_main6thrust24THRUST_300001_SM_1000_NS12placeholders2_2E,@object
	.size		_ZN30_INTERNAL_fb923152_4_k_cu_main6thrust24THRUST_300001_SM_1000_NS12placeholders2_2E,(_ZN30_INTERNAL_fb923152_4_k_cu_main6thrust24THRUST_300001_SM_1000_NS12placeholders2_4E - _ZN30_INTERNAL_fb923152_4_k_cu_main6thrust24THRUST_300001_SM_1000_NS12placeholders2_2E)
_ZN30_INTERNAL_fb923152_4_k_cu_main6thrust24THRUST_300001_SM_1000_NS12placeholders2_2E:
	.zero		1
	.type		_ZN30_INTERNAL_fb923152_4_k_cu_main6thrust24THRUST_300001_SM_1000_NS12placeholders2_4E,@object
	.size		_ZN30_INTERNAL_fb923152_4_k_cu_main6thrust24THRUST_300001_SM_1000_NS12placeholders2_4E,(_ZN30_INTERNAL_fb923152_4_k_cu_main4cuda3std3__45__cpo3endE - _ZN30_INTERNAL_fb923152_4_k_cu_main6thrust24THRUST_300001_SM_1000_NS12placeholders2_4E)
_ZN30_INTERNAL_fb923152_4_k_cu_main6thrust24THRUST_300001_SM_1000_NS12placeholders2_4E:
	.zero		1
	.type		_ZN30_INTERNAL_fb923152_4_k_cu_main4cuda3std3__45__cpo3endE,@object
	.size		_ZN30_INTERNAL_fb923152_4_k_cu_main4cuda3std3__45__cpo3endE,(_ZN30_INTERNAL_fb923152_4_k_cu_main4cuda3std6ranges3__45__cpo3endE - _ZN30_INTERNAL_fb923152_4_k_cu_main4cuda3std3__45__cpo3endE)
_ZN30_INTERNAL_fb923152_4_k_cu_main4cuda3std3__45__cpo3endE:
	.zero		1
	.type		_ZN30_INTERNAL_fb923152_4_k_cu_main4cuda3std6ranges3__45__cpo3endE,@object
	.size		_ZN30_INTERNAL_fb923152_4_k_cu_main4cuda3std6ranges3__45__cpo3endE,(_ZN30_INTERNAL_fb923152_4_k_cu_main4cuda3std3__419piecewise_constructE - _ZN30_INTERNAL_fb923152_4_k_cu_main4cuda3std6ranges3__45__cpo3endE)
_ZN30_INTERNAL_fb923152_4_k_cu_main4cuda3std6ranges3__45__cpo3endE:
	.zero		1
	.type		_ZN30_INTERNAL_fb923152_4_k_cu_main4cuda3std3__419piecewise_constructE,@object
	.size		_ZN30_INTERNAL_fb923152_4_k_cu_main4cuda3std3__419piecewise_constructE,(_ZN30_INTERNAL_fb923152_4_k_cu_main4cuda3std6ranges3__45__cpo5cdataE - _ZN30_INTERNAL_fb923152_4_k_cu_main4cuda3std3__419piecewise_constructE)
_ZN30_INTERNAL_fb923152_4_k_cu_main4cuda3std3__419piecewise_constructE:
	.zero		1
	.type		_ZN30_INTERNAL_fb923152_4_k_cu_main4cuda3std6ranges3__45__cpo5cdataE,@object
	.size		_ZN30_INTERNAL_fb923152_4_k_cu_main4cuda3std6ranges3__45__cpo5cdataE,(_ZN30_INTERNAL_fb923152_4_k_cu_main6thrust24THRUST_300001_SM_1000_NS12placeholders2_8E - _ZN30_INTERNAL_fb923152_4_k_cu_main4cuda3std6ranges3__45__cpo5cdataE)
_ZN30_INTERNAL_fb923152_4_k_cu_main4cuda3std6ranges3__45__cpo5cdataE:
	.zero		1
	.type		_ZN30_INTERNAL_fb923152_4_k_cu_main6thrust24THRUST_300001_SM_1000_NS12placeholders2_8E,@object
	.size		_ZN30_INTERNAL_fb923152_4_k_cu_main6thrust24THRUST_300001_SM_1000_NS12placeholders2_8E,(_ZN30_INTERNAL_fb923152_4_k_cu_main4cuda3std3__45__cpo4rendE - _ZN30_INTERNAL_fb923152_4_k_cu_main6thrust24THRUST_300001_SM_1000_NS12placeholders2_8E)
_ZN30_INTERNAL_fb923152_4_k_cu_main6thrust24THRUST_300001_SM_1000_NS12placeholders2_8E:
	.zero		1
	.type		_ZN30_INTERNAL_fb923152_4_k_cu_main4cuda3std3__45__cpo4rendE,@object
	.size		_ZN30_INTERNAL_fb923152_4_k_cu_main4cuda3std3__45__cpo4rendE,(_ZN30_INTERNAL_fb923152_4_k_cu_main4cuda3std6ranges3__45__cpo9iter_swapE - _ZN30_INTERNAL_fb923152_4_k_cu_main4cuda3std3__45__cpo4rendE)
_ZN30_INTERNAL_fb923152_4_k_cu_main4cuda3std3__45__cpo4rendE:
	.zero		1
	.type		_ZN30_INTERNAL_fb923152_4_k_cu_main4cuda3std6ranges3__45__cpo9iter_swapE,@object
	.size		_ZN30_INTERNAL_fb923152_4_k_cu_main4cuda3std6ranges3__45__cpo9iter_swapE,(_ZN30_INTERNAL_fb923152_4_k_cu_main4cuda3std3__48unexpectE - _ZN30_INTERNAL_fb923152_4_k_cu_main4cuda3std6ranges3__45__cpo9iter_swapE)
_ZN30_INTERNAL_fb923152_4_k_cu_main4cuda3std6ranges3__45__cpo9iter_swapE:
	.zero		1
	.type		_ZN30_INTERNAL_fb923152_4_k_cu_main4cuda3std3__48unexpectE,@object
	.size		_ZN30_INTERNAL_fb923152_4_k_cu_main4cuda3std3__48unexpectE,(_ZN30_INTERNAL_fb923152_4_k_cu_main6thrust24THRUST_300001_SM_1000_NS6system6detail10sequential3seqE - _ZN30_INTERNAL_fb923152_4_k_cu_main4cuda3std3__48unexpectE)
_ZN30_INTERNAL_fb923152_4_k_cu_main4cuda3std3__48unexpectE:
	.zero		1
	.type		_ZN30_INTERNAL_fb923152_4_k_cu_main6thrust24THRUST_300001_SM_1000_NS6system6detail10sequential3seqE,@object
	.size		_ZN30_INTERNAL_fb923152_4_k_cu_main6thrust24THRUST_300001_SM_1000_NS6system6detail10sequential3seqE,(.L_29 - _ZN30_INTERNAL_fb923152_4_k_cu_main6thrust24THRUST_300001_SM_1000_NS6system6detail10sequential3seqE)
_ZN30_INTERNAL_fb923152_4_k_cu_main6thrust24THRUST_300001_SM_1000_NS6system6detail10sequential3seqE:
	.zero		1
.L_29:


//--------------------- .nv.shared._Z4sortILi256ELi16ELN3cub18CUB_300001_SM_100018BlockLoadAlgorithmE0ELNS1_19BlockStoreAlgorithmE0EdEvPKT3_PS4_ --------------------------
	.section	.nv.shared._Z4sortILi256ELi16ELN3cub18CUB_300001_SM_100018BlockLoadAlgorithmE0ELNS1_19BlockStoreAlgorithmE0EdEvPKT3_PS4_,"aw",@nobits
	.sectionflags	@""
	.align	16
.nv.shared._Z4sortILi256ELi16ELN3cub18CUB_300001_SM_100018BlockLoadAlgorithmE0ELNS1_19BlockStoreAlgorithmE0EdEvPKT3_PS4_:
	.zero		34816


//--------------------- .nv.shared._Z4sortILi512ELi8ELN3cub18CUB_300001_SM_100018BlockLoadAlgorithmE3ELNS1_19BlockStoreAlgorithmE3EdEvPKT3_PS4_ --------------------------
	.section	.nv.shared._Z4sortILi512ELi8ELN3cub18CUB_300001_SM_100018BlockLoadAlgorithmE3ELNS1_19BlockStoreAlgorithmE3EdEvPKT3_PS4_,"aw",@nobits
	.sectionflags	@""
	.align	16
.nv.shared._Z4sortILi512ELi8ELN3cub18CUB_300001_SM_100018BlockLoadAlgorithmE3ELNS1_19BlockStoreAlgorithmE3EdEvPKT3_PS4_:
	.zero		34832


//--------------------- .nv.constant0._ZN3cub18CUB_300001_SM_10006detail11EmptyKernelIvEEvv --------------------------
	.section	.nv.constant0._ZN3cub18CUB_300001_SM_10006detail11EmptyKernelIvEEvv,"a",@progbits
	.sectionflags	@""
	.align	4
.nv.constant0._ZN3cub18CUB_300001_SM_10006detail11EmptyKernelIvEEvv:
	.zero		896


//--------------------- .nv.constant0._Z4sortILi256ELi16ELN3cub18CUB_300001_SM_100018BlockLoadAlgorithmE0ELNS1_19BlockStoreAlgorithmE0EdEvPKT3_PS4_ --------------------------
	.section	.nv.constant0._Z4sortILi256ELi16ELN3cub18CUB_300001_SM_100018BlockLoadAlgorithmE0ELNS1_19BlockStoreAlgorithmE0EdEvPKT3_PS4_,"a",@progbits
	.sectionflags	@""
	.align	4
.nv.constant0._Z4sortILi256ELi16ELN3cub18CUB_300001_SM_100018BlockLoadAlgorithmE0ELNS1_19BlockStoreAlgorithmE0EdEvPKT3_PS4_:
	.zero		912


//--------------------- .nv.constant0._Z4sortILi512ELi8ELN3cub18CUB_300001_SM_100018BlockLoadAlgorithmE3ELNS1_19BlockStoreAlgorithmE3EdEvPKT3_PS4_ --------------------------
	.section	.nv.constant0._Z4sortILi512ELi8ELN3cub18CUB_300001_SM_100018BlockLoadAlgorithmE3ELNS1_19BlockStoreAlgorithmE3EdEvPKT3_PS4_,"a",@progbits
	.sectionflags	@""
	.align	4
.nv.constant0._Z4sortILi512ELi8ELN3cub18CUB_300001_SM_100018BlockLoadAlgorithmE3ELNS1_19BlockStoreAlgorithmE3EdEvPKT3_PS4_:
	.zero		912


//--------------------- SYMBOLS --------------------------

	.type		.nv.reservedSmem.offset0,@object
	.size		.nv.reservedSmem.offset0,0x4
	.type		.nv.reservedSmem.cap,@object
	.size		.nv.reservedSmem.cap,0x4
